	.target	sm_90a

	.elftype	@"ET_EXEC"


//--------------------- .note.nv.tkinfo           --------------------------
	.section	.note.nv.tkinfo,"",@"SHT_NOTE"
	.sectionflags	@"SHF_NOTE_NV_TKINFO"
	.tkinfo
        /*0018*/ 	.word	0x00000002
        /*0030*/ 	.string	""
        /*0030*/ 	.string	"ptxas"
        /*0030*/ 	.string	"Cuda compilation tools, release 13.0, V13.0.88"
        /*0030*/ 	.string	"Build cuda_13.0.r13.0/compiler.36424714_0"
        /*0030*/ 	.string	"-arch sm_90a -m 64 "



//--------------------- .note.nv.cuinfo           --------------------------
	.section	.note.nv.cuinfo,"",@"SHT_NOTE"
	.sectionflags	@"SHF_NOTE_NV_CUINFO"
        /*0018*/ 	.short	0x0002
        /*001a*/ 	.short	0x005a
        /*001c*/ 	.short	0x0082
	.zero		2


//--------------------- .nv.info                  --------------------------
	.section	.nv.info,"",@"SHT_CUDA_INFO"
	.align	4


	//----- nvinfo : EIATTR_REGCOUNT
	.align		4
        /*0000*/ 	.byte	0x04, 0x2f
        /*0002*/ 	.short	(.L_15 - .L_14)
	.align		4
.L_14:
        /*0004*/ 	.word	index@(_ZN7cutlass13device_kernelINS_4gemm6kernel13GemmUniversalIN4cute5tupleIJiiiiEEENS1_10collective13CollectiveMmaINS1_34MainloopSm90TmaGmmaWarpSpecializedILi28ENS5_IJNS4_1CILi1EEESB_SB_EEENS1_32KernelTmaWarpSpecializedPingpongEEENS5_IJNSA_ILi64EEESF_SF_EEEaNS5_IJlSB_lEEEaSH_NS4_8TiledMMAINS4_8MMA_AtomIJNS4_4SM904GMMA26MMA_64x64x32_S32S8S8_SS_TNEEEENS4_6LayoutISC_NS5_IJNSA_ILi0EEESP_SP_EEEEENS5_IJNS4_10UnderscoreESS_SS_EEEEENS4_13SM90_TMA_LOADENS4_14ComposedLayoutINS4_7SwizzleILi2ELi4ELi3EEENS4_18smem_ptr_flag_bitsILi8EEENSO_INS5_IJNSA_ILi8EEESF_EEENS5_IJSF_SB_EEEEEEEvNS4_8identityESV_S15_vS16_EENS_8epilogue10collective6detail29Sm90TmaWarpSpecializedAdapterINS19_15DefaultEpilogueIaSH_SH_NS18_6thread17LinearCombinationIaLi1EiiLNS1D_9ScaleType4KindE0ELNS_15FloatRoundStyleE2EaEENS1_15EpilogueDefaultEEEEEvvEEEEvNT_6ParamsE)
        /*0008*/ 	.word	0x000000a8


	//----- nvinfo : EIATTR_FRAME_SIZE
	.align		4
.L_15:
        /*000c*/ 	.byte	0x04, 0x11
        /*000e*/ 	.short	(.L_17 - .L_16)
	.align		4
.L_16:
        /*0010*/ 	.word	index@(_ZN7cutlass13device_kernelINS_4gemm6kernel13GemmUniversalIN4cute5tupleIJiiiiEEENS1_10collective13CollectiveMmaINS1_34MainloopSm90TmaGmmaWarpSpecializedILi28ENS5_IJNS4_1CILi1EEESB_SB_EEENS1_32KernelTmaWarpSpecializedPingpongEEENS5_IJNSA_ILi64EEESF_SF_EEEaNS5_IJlSB_lEEEaSH_NS4_8TiledMMAINS4_8MMA_AtomIJNS4_4SM904GMMA26MMA_64x64x32_S32S8S8_SS_TNEEEENS4_6LayoutISC_NS5_IJNSA_ILi0EEESP_SP_EEEEENS5_IJNS4_10UnderscoreESS_SS_EEEEENS4_13SM90_TMA_LOADENS4_14ComposedLayoutINS4_7SwizzleILi2ELi4ELi3EEENS4_18smem_ptr_flag_bitsILi8EEENSO_INS5_IJNSA_ILi8EEESF_EEENS5_IJSF_SB_EEEEEEEvNS4_8identityESV_S15_vS16_EENS_8epilogue10collective6detail29Sm90TmaWarpSpecializedAdapterINS19_15DefaultEpilogueIaSH_SH_NS18_6thread17LinearCombinationIaLi1EiiLNS1D_9ScaleType4KindE0ELNS_15FloatRoundStyleE2EaEENS1_15EpilogueDefaultEEEEEvvEEEEvNT_6ParamsE)
        /*0014*/ 	.word	0x00000008


	//----- nvinfo : EIATTR_MIN_STACK_SIZE
	.align		4
.L_17:
        /*0018*/ 	.byte	0x04, 0x12
        /*001a*/ 	.short	(.L_19 - .L_18)
	.align		4
.L_18:
        /*001c*/ 	.word	index@(_ZN7cutlass13device_kernelINS_4gemm6kernel13GemmUniversalIN4cute5tupleIJiiiiEEENS1_10collective13CollectiveMmaINS1_34MainloopSm90TmaGmmaWarpSpecializedILi28ENS5_IJNS4_1CILi1EEESB_SB_EEENS1_32KernelTmaWarpSpecializedPingpongEEENS5_IJNSA_ILi64EEESF_SF_EEEaNS5_IJlSB_lEEEaSH_NS4_8TiledMMAINS4_8MMA_AtomIJNS4_4SM904GMMA26MMA_64x64x32_S32S8S8_SS_TNEEEENS4_6LayoutISC_NS5_IJNSA_ILi0EEESP_SP_EEEEENS5_IJNS4_10UnderscoreESS_SS_EEEEENS4_13SM90_TMA_LOADENS4_14ComposedLayoutINS4_7SwizzleILi2ELi4ELi3EEENS4_18smem_ptr_flag_bitsILi8EEENSO_INS5_IJNSA_ILi8EEESF_EEENS5_IJSF_SB_EEEEEEEvNS4_8identityESV_S15_vS16_EENS_8epilogue10collective6detail29Sm90TmaWarpSpecializedAdapterINS19_15DefaultEpilogueIaSH_SH_NS18_6thread17LinearCombinationIaLi1EiiLNS1D_9ScaleType4KindE0ELNS_15FloatRoundStyleE2EaEENS1_15EpilogueDefaultEEEEEvvEEEEvNT_6ParamsE)
        /*0020*/ 	.word	0x00000008
.L_19:


//--------------------- .nv.compat                --------------------------
	.section	.nv.compat,"",@"SHT_CUDA_COMPAT_INFO"
	.align	4
        /*0000*/ 	.byte	0x02, 0x09, 0x01, 0x00, 0x02, 0x02, 0x04, 0x00, 0x02, 0x05, 0x05, 0x00, 0x03, 0x07, 0x01, 0x01
        /*0010*/ 	.byte	0x02, 0x03, 0x01, 0x00, 0x02, 0x06, 0x01, 0x00, 0x04, 0x0b, 0x08, 0x00, 0x00, 0x00, 0x00, 0x00
        /*0020*/ 	.byte	0x00, 0x00, 0x00, 0x00


//--------------------- .nv.info._ZN7cutlass13device_kernelINS_4gemm6kernel13GemmUniversalIN4cute5tupleIJiiiiEEENS1_10collective13CollectiveMmaINS1_34MainloopSm90TmaGmmaWarpSpecializedILi28ENS5_IJNS4_1CILi1EEESB_SB_EEENS1_32KernelTmaWarpSpecializedPingpongEEENS5_IJNSA_ILi64EEESF_SF_EEEaNS5_IJlSB_lEEEaSH_NS4_8TiledMMAINS4_8MMA_AtomIJNS4_4SM904GMMA26MMA_64x64x32_S32S8S8_SS_TNEEEENS4_6LayoutISC_NS5_IJNSA_ILi0EEESP_SP_EEEEENS5_IJNS4_10UnderscoreESS_SS_EEEEENS4_13SM90_TMA_LOADENS4_14ComposedLayoutINS4_7SwizzleILi2ELi4ELi3EEENS4_18smem_ptr_flag_bitsILi8EEENSO_INS5_IJNSA_ILi8EEESF_EEENS5_IJSF_SB_EEEEEEEvNS4_8identityESV_S15_vS16_EENS_8epilogue10collective6detail29Sm90TmaWarpSpecializedAdapterINS19_15DefaultEpilogueIaSH_SH_NS18_6thread17LinearCombinationIaLi1EiiLNS1D_9ScaleType4KindE0ELNS_15FloatRoundStyleE2EaEENS1_15EpilogueDefaultEEEEEvvEEEEvNT_6ParamsE --------------------------
	.section	.nv.info._ZN7cutlass13device_kernelINS_4gemm6kernel13GemmUniversalIN4cute5tupleIJiiiiEEENS1_10collective13CollectiveMmaINS1_34MainloopSm90TmaGmmaWarpSpecializedILi28ENS5_IJNS4_1CILi1EEESB_SB_EEENS1_32KernelTmaWarpSpecializedPingpongEEENS5_IJNSA_ILi64EEESF_SF_EEEaNS5_IJlSB_lEEEaSH_NS4_8TiledMMAINS4_8MMA_AtomIJNS4_4SM904GMMA26MMA_64x64x32_S32S8S8_SS_TNEEEENS4_6LayoutISC_NS5_IJNSA_ILi0EEESP_SP_EEEEENS5_IJNS4_10UnderscoreESS_SS_EEEEENS4_13SM90_TMA_LOADENS4_14ComposedLayoutINS4_7SwizzleILi2ELi4ELi3EEENS4_18smem_ptr_flag_bitsILi8EEENSO_INS5_IJNSA_ILi8EEESF_EEENS5_IJSF_SB_EEEEEEEvNS4_8identityESV_S15_vS16_EENS_8epilogue10collective6detail29Sm90TmaWarpSpecializedAdapterINS19_15DefaultEpilogueIaSH_SH_NS18_6thread17LinearCombinationIaLi1EiiLNS1D_9ScaleType4KindE0ELNS_15FloatRoundStyleE2EaEENS1_15EpilogueDefaultEEEEEvvEEEEvNT_6ParamsE,"",@"SHT_CUDA_INFO"
	.sectionflags	@""
	.align	4


	//----- nvinfo : EIATTR_CUDA_API_VERSION
	.align		4
        /*0000*/ 	.byte	0x04, 0x37
        /*0002*/ 	.short	(.L_21 - .L_20)
.L_20:
        /*0004*/ 	.word	0x00000082


	//----- nvinfo : EIATTR_KPARAM_INFO
	.align		4
.L_21:
        /*0008*/ 	.byte	0x04, 0x17
        /*000a*/ 	.short	(.L_23 - .L_22)
.L_22:
        /*000c*/ 	.word	0x00000000
        /*0010*/ 	.short	0x0000
        /*0012*/ 	.short	0x0070
        /*0014*/ 	.byte	0x00, 0xf0, 0x01, 0x10


	//----- nvinfo : EIATTR_SPARSE_MMA_MASK
	.align		4
.L_23:
        /*0018*/ 	.byte	0x03, 0x50
        /*001a*/ 	.short	0x0000


	//----- nvinfo : EIATTR_MAXREG_COUNT
	.align		4
        /*001c*/ 	.byte	0x03, 0x1b
        /*001e*/ 	.short	0x00a8


	//----- nvinfo : EIATTR_NUM_BARRIERS
	.align		4
        /*0020*/ 	.byte	0x02, 0x4c
        /*0022*/ 	.byte	0x01
	.zero		1


	//----- nvinfo : EIATTR_EXTERNS
	.align		4
        /*0024*/ 	.byte	0x04, 0x0f
        /*0026*/ 	.short	(.L_25 - .L_24)


	//   ....[0]....
	.align		4
.L_24:
        /*0028*/ 	.word	index@(__assertfail)


	//----- nvinfo : EIATTR_ANNOTATIONS
	.align		4
.L_25:
        /*002c*/ 	.byte	0x04, 0x55
        /*002e*/ 	.short	(.L_27 - .L_26)


	//   ....[0]....
.L_26:
        /*0030*/ 	.word	0x00000001
        /*0034*/ 	.byte	0x00, 0x0e, 0x00, 0x00, 0x01, 0x00, 0x00, 0x00, 0xe0, 0x3d, 0x00, 0x00, 0x01, 0x00, 0x00, 0x00
        /*0044*/ 	.byte	0xd0, 0x49, 0x00, 0x00


	//----- nvinfo : EIATTR_MERCURY_ISA_VERSION
	.align		4
.L_27:
        /*0048*/ 	.byte	0x03, 0x5f
        /*004a*/ 	.short	0x0101


	//----- nvinfo : EIATTR_INT_WARP_WIDE_INSTR_OFFSETS
	.align		4
        /*004c*/ 	.byte	0x04, 0x31
        /*004e*/ 	.short	(.L_29 - .L_28)


	//   ....[0]....
.L_28:
        /*0050*/ 	.word	0x00000710


	//   ....[1]....
        /*0054*/ 	.word	0x00000730


	//   ....[2]....
        /*0058*/ 	.word	0x000007b0


	//   ....[3]....
        /*005c*/ 	.word	0x000007c0


	//   ....[4]....
        /*0060*/ 	.word	0x000007d0


	//   ....[5]....
        /*0064*/ 	.word	0x000007f0


	//   ....[6]....
        /*0068*/ 	.word	0x00000880


	//   ....[7]....
        /*006c*/ 	.word	0x000008a0


	//----- nvinfo : EIATTR_COOP_GROUP_MASK_REGIDS
	.align		4
.L_29:
        /*0070*/ 	.byte	0x04, 0x29
        /*0072*/ 	.short	(.L_31 - .L_30)


	//   ....[0]....
.L_30:
        /*0074*/ 	.word	0xffffffff


	//   ....[1]....
        /*0078*/ 	.word	0xffffffff


	//   ....[2]....
        /*007c*/ 	.word	0xffffffff


	//   ....[3]....
        /*0080*/ 	.word	0xffffffff


	//   ....[4]....
        /*0084*/ 	.word	0xffffffff


	//   ....[5]....
        /*0088*/ 	.word	0xffffffff


	//----- nvinfo : EIATTR_COOP_GROUP_INSTR_OFFSETS
	.align		4
.L_31:
        /*008c*/ 	.byte	0x04, 0x28
        /*008e*/ 	.short	(.L_33 - .L_32)


	//   ....[0]....
.L_32:
        /*0090*/ 	.word	0x00000070


	//   ....[1]....
        /*0094*/ 	.word	0x00000080


	//   ....[2]....
        /*0098*/ 	.word	0x00000140


	//   ....[3]....
        /*009c*/ 	.word	0x00000600


	//   ....[4]....
        /*00a0*/ 	.word	0x00000640


	//   ....[5]....
        /*00a4*/ 	.word	0x00000690


	//----- nvinfo : EIATTR_REG_RECONFIG
	.align		4
.L_33:
        /*00a8*/ 	.byte	0x01, 0x54
	.zero		2


	//----- nvinfo : EIATTR_SYSCALL_OFFSETS
	.align		4
        /*00ac*/ 	.byte	0x04, 0x46
        /*00ae*/ 	.short	(.L_35 - .L_34)


	//   ....[0]....
.L_34:
        /*00b0*/ 	.word	0x00001920


	//----- nvinfo : EIATTR_MBARRIER_INSTR_OFFSETS
	.align		4
.L_35:
        /*00b4*/ 	.byte	0x04, 0x39
        /*00b6*/ 	.short	(.L_37 - .L_36)


	//   ....[0]....
.L_36:
        /*00b8*/ 	.word	0x00000260
        /*00bc*/ 	.word	0x000000ff
        /*00c0*/ 	.word	0x00000000
        /*00c4*/ 	.short	0x0100
        /*00c6*/ 	.byte	0x08
	.zero		1


	//   ....[1]....
        /*00c8*/ 	.word	0x00000270
        /*00cc*/ 	.word	0x000000ff
        /*00d0*/ 	.word	0x000000e0
        /*00d4*/ 	.short	0x0100
        /*00d6*/ 	.byte	0x08
	.zero		1


	//   ....[2]....
        /*00d8*/ 	.word	0x00000280
        /*00dc*/ 	.word	0x000000ff
        /*00e0*/ 	.word	0x00000008
        /*00e4*/ 	.short	0x0100
        /*00e6*/ 	.byte	0x08
	.zero		1


	//   ....[3]....
        /*00e8*/ 	.word	0x00000290
        /*00ec*/ 	.word	0x000000ff
        /*00f0*/ 	.word	0x000000e8
        /*00f4*/ 	.short	0x0100
        /*00f6*/ 	.byte	0x08
	.zero		1


	//   ....[4]....
        /*00f8*/ 	.word	0x000002a0
        /*00fc*/ 	.word	0x000000ff
        /*0100*/ 	.word	0x00000010
        /*0104*/ 	.short	0x0100
        /*0106*/ 	.byte	0x08
	.zero		1


	//   ....[5]....
        /*0108*/ 	.word	0x000002b0
        /*010c*/ 	.word	0x000000ff
        /*0110*/ 	.word	0x000000f0
        /*0114*/ 	.short	0x0100
        /*0116*/ 	.byte	0x08
	.zero		1


	//   ....[6]....
        /*0118*/ 	.word	0x000002c0
        /*011c*/ 	.word	0x000000ff
        /*0120*/ 	.word	0x00000018
        /*0124*/ 	.short	0x0100
        /*0126*/ 	.byte	0x08
	.zero		1


	//   ....[7]....
        /*0128*/ 	.word	0x000002d0
        /*012c*/ 	.word	0x000000ff
        /*0130*/ 	.word	0x000000f8
        /*0134*/ 	.short	0x0100
        /*0136*/ 	.byte	0x08
	.zero		1


	//   ....[8]....
        /*0138*/ 	.word	0x000002e0
        /*013c*/ 	.word	0x000000ff
        /*0140*/ 	.word	0x00000020
        /*0144*/ 	.short	0x0100
        /*0146*/ 	.byte	0x08
	.zero		1


	//   ....[9]....
        /*0148*/ 	.word	0x000002f0
        /*014c*/ 	.word	0x000000ff
        /*0150*/ 	.word	0x00000100
        /*0154*/ 	.short	0x0100
        /*0156*/ 	.byte	0x08
	.zero		1


	//   ....[10]....
        /*0158*/ 	.word	0x00000300
        /*015c*/ 	.word	0x000000ff
        /*0160*/ 	.word	0x00000028
        /*0164*/ 	.short	0x0100
        /*0166*/ 	.byte	0x08
	.zero		1


	//   ....[11]....
        /*0168*/ 	.word	0x00000310
        /*016c*/ 	.word	0x000000ff
        /*0170*/ 	.word	0x00000108
        /*0174*/ 	.short	0x0100
        /*0176*/ 	.byte	0x08
	.zero		1


	//   ....[12]....
        /*0178*/ 	.word	0x00000320
        /*017c*/ 	.word	0x000000ff
        /*0180*/ 	.word	0x00000030
        /*0184*/ 	.short	0x0100
        /*0186*/ 	.byte	0x08
	.zero		1


	//   ....[13]....
        /*0188*/ 	.word	0x00000330
        /*018c*/ 	.word	0x000000ff
        /*0190*/ 	.word	0x00000110
        /*0194*/ 	.short	0x0100
        /*0196*/ 	.byte	0x08
	.zero		1


	//   ....[14]....
        /*0198*/ 	.word	0x00000340
        /*019c*/ 	.word	0x000000ff
        /*01a0*/ 	.word	0x00000038
        /*01a4*/ 	.short	0x0100
        /*01a6*/ 	.byte	0x08
	.zero		1


	//   ....[15]....
        /*01a8*/ 	.word	0x00000350
        /*01ac*/ 	.word	0x000000ff
        /*01b0*/ 	.word	0x00000118
        /*01b4*/ 	.short	0x0100
        /*01b6*/ 	.byte	0x08
	.zero		1


	//   ....[16]....
        /*01b8*/ 	.word	0x00000360
        /*01bc*/ 	.word	0x000000ff
        /*01c0*/ 	.word	0x00000040
        /*01c4*/ 	.short	0x0100
        /*01c6*/ 	.byte	0x08
	.zero		1


	//   ....[17]....
        /*01c8*/ 	.word	0x00000370
        /*01cc*/ 	.word	0x000000ff
        /*01d0*/ 	.word	0x00000120
        /*01d4*/ 	.short	0x0100
        /*01d6*/ 	.byte	0x08
	.zero		1


	//   ....[18]....
        /*01d8*/ 	.word	0x00000380
        /*01dc*/ 	.word	0x000000ff
        /*01e0*/ 	.word	0x00000048
        /*01e4*/ 	.short	0x0100
        /*01e6*/ 	.byte	0x08
	.zero		1


	//   ....[19]....
        /*01e8*/ 	.word	0x00000390
        /*01ec*/ 	.word	0x000000ff
        /*01f0*/ 	.word	0x00000128
        /*01f4*/ 	.short	0x0100
        /*01f6*/ 	.byte	0x08
	.zero		1


	//   ....[20]....
        /*01f8*/ 	.word	0x000003a0
        /*01fc*/ 	.word	0x000000ff
        /*0200*/ 	.word	0x00000050
        /*0204*/ 	.short	0x0100
        /*0206*/ 	.byte	0x08
	.zero		1


	//   ....[21]....
        /*0208*/ 	.word	0x000003b0
        /*020c*/ 	.word	0x000000ff
        /*0210*/ 	.word	0x00000130
        /*0214*/ 	.short	0x0100
        /*0216*/ 	.byte	0x08
	.zero		1


	//   ....[22]....
        /*0218*/ 	.word	0x000003c0
        /*021c*/ 	.word	0x000000ff
        /*0220*/ 	.word	0x00000058
        /*0224*/ 	.short	0x0100
        /*0226*/ 	.byte	0x08
	.zero		1


	//   ....[23]....
        /*0228*/ 	.word	0x000003d0
        /*022c*/ 	.word	0x000000ff
        /*0230*/ 	.word	0x00000138
        /*0234*/ 	.short	0x0100
        /*0236*/ 	.byte	0x08
	.zero		1


	//   ....[24]....
        /*0238*/ 	.word	0x000003e0
        /*023c*/ 	.word	0x000000ff
        /*0240*/ 	.word	0x00000060
        /*0244*/ 	.short	0x0100
        /*0246*/ 	.byte	0x08
	.zero		1


	//   ....[25]....
        /*0248*/ 	.word	0x000003f0
        /*024c*/ 	.word	0x000000ff
        /*0250*/ 	.word	0x00000140
        /*0254*/ 	.short	0x0100
        /*0256*/ 	.byte	0x08
	.zero		1


	//   ....[26]....
        /*0258*/ 	.word	0x00000400
        /*025c*/ 	.word	0x000000ff
        /*0260*/ 	.word	0x00000068
        /*0264*/ 	.short	0x0100
        /*0266*/ 	.byte	0x08
	.zero		1


	//   ....[27]....
        /*0268*/ 	.word	0x00000410
        /*026c*/ 	.word	0x000000ff
        /*0270*/ 	.word	0x00000148
        /*0274*/ 	.short	0x0100
        /*0276*/ 	.byte	0x08
	.zero		1


	//   ....[28]....
        /*0278*/ 	.word	0x00000420
        /*027c*/ 	.word	0x000000ff
        /*0280*/ 	.word	0x00000070
        /*0284*/ 	.short	0x0100
        /*0286*/ 	.byte	0x08
	.zero		1


	//   ....[29]....
        /*0288*/ 	.word	0x00000430
        /*028c*/ 	.word	0x000000ff
        /*0290*/ 	.word	0x00000150
        /*0294*/ 	.short	0x0100
        /*0296*/ 	.byte	0x08
	.zero		1


	//   ....[30]....
        /*0298*/ 	.word	0x00000440
        /*029c*/ 	.word	0x000000ff
        /*02a0*/ 	.word	0x00000078
        /*02a4*/ 	.short	0x0100
        /*02a6*/ 	.byte	0x08
	.zero		1


	//   ....[31]....
        /*02a8*/ 	.word	0x00000450
        /*02ac*/ 	.word	0x000000ff
        /*02b0*/ 	.word	0x00000158
        /*02b4*/ 	.short	0x0100
        /*02b6*/ 	.byte	0x08
	.zero		1


	//   ....[32]....
        /*02b8*/ 	.word	0x00000460
        /*02bc*/ 	.word	0x000000ff
        /*02c0*/ 	.word	0x00000080
        /*02c4*/ 	.short	0x0100
        /*02c6*/ 	.byte	0x08
	.zero		1


	//   ....[33]....
        /*02c8*/ 	.word	0x00000470
        /*02cc*/ 	.word	0x000000ff
        /*02d0*/ 	.word	0x00000160
        /*02d4*/ 	.short	0x0100
        /*02d6*/ 	.byte	0x08
	.zero		1


	//   ....[34]....
        /*02d8*/ 	.word	0x00000480
        /*02dc*/ 	.word	0x000000ff
        /*02e0*/ 	.word	0x00000088
        /*02e4*/ 	.short	0x0100
        /*02e6*/ 	.byte	0x08
	.zero		1


	//   ....[35]....
        /*02e8*/ 	.word	0x00000490
        /*02ec*/ 	.word	0x000000ff
        /*02f0*/ 	.word	0x00000168
        /*02f4*/ 	.short	0x0100
        /*02f6*/ 	.byte	0x08
	.zero		1


	//   ....[36]....
        /*02f8*/ 	.word	0x000004a0
        /*02fc*/ 	.word	0x000000ff
        /*0300*/ 	.word	0x00000090
        /*0304*/ 	.short	0x0100
        /*0306*/ 	.byte	0x08
	.zero		1


	//   ....[37]....
        /*0308*/ 	.word	0x000004b0
        /*030c*/ 	.word	0x000000ff
        /*0310*/ 	.word	0x00000170
        /*0314*/ 	.short	0x0100
        /*0316*/ 	.byte	0x08
	.zero		1


	//   ....[38]....
        /*0318*/ 	.word	0x000004c0
        /*031c*/ 	.word	0x000000ff
        /*0320*/ 	.word	0x00000098
        /*0324*/ 	.short	0x0100
        /*0326*/ 	.byte	0x08
	.zero		1


	//   ....[39]....
        /*0328*/ 	.word	0x000004d0
        /*032c*/ 	.word	0x000000ff
        /*0330*/ 	.word	0x00000178
        /*0334*/ 	.short	0x0100
        /*0336*/ 	.byte	0x08
	.zero		1


	//   ....[40]....
        /*0338*/ 	.word	0x000004e0
        /*033c*/ 	.word	0x000000ff
        /*0340*/ 	.word	0x000000a0
        /*0344*/ 	.short	0x0100
        /*0346*/ 	.byte	0x08
	.zero		1


	//   ....[41]....
        /*0348*/ 	.word	0x000004f0
        /*034c*/ 	.word	0x000000ff
        /*0350*/ 	.word	0x00000180
        /*0354*/ 	.short	0x0100
        /*0356*/ 	.byte	0x08
	.zero		1


	//   ....[42]....
        /*0358*/ 	.word	0x00000500
        /*035c*/ 	.word	0x000000ff
        /*0360*/ 	.word	0x000000a8
        /*0364*/ 	.short	0x0100
        /*0366*/ 	.byte	0x08
	.zero		1


	//   ....[43]....
        /*0368*/ 	.word	0x00000510
        /*036c*/ 	.word	0x000000ff
        /*0370*/ 	.word	0x00000188
        /*0374*/ 	.short	0x0100
        /*0376*/ 	.byte	0x08
	.zero		1


	//   ....[44]....
        /*0378*/ 	.word	0x00000520
        /*037c*/ 	.word	0x000000ff
        /*0380*/ 	.word	0x000000b0
        /*0384*/ 	.short	0x0100
        /*0386*/ 	.byte	0x08
	.zero		1


	//   ....[45]....
        /*0388*/ 	.word	0x00000530
        /*038c*/ 	.word	0x000000ff
        /*0390*/ 	.word	0x00000190
        /*0394*/ 	.short	0x0100
        /*0396*/ 	.byte	0x08
	.zero		1


	//   ....[46]....
        /*0398*/ 	.word	0x00000540
        /*039c*/ 	.word	0x000000ff
        /*03a0*/ 	.word	0x000000b8
        /*03a4*/ 	.short	0x0100
        /*03a6*/ 	.byte	0x08
	.zero		1


	//   ....[47]....
        /*03a8*/ 	.word	0x00000550
        /*03ac*/ 	.word	0x000000ff
        /*03b0*/ 	.word	0x00000198
        /*03b4*/ 	.short	0x0100
        /*03b6*/ 	.byte	0x08
	.zero		1


	//   ....[48]....
        /*03b8*/ 	.word	0x00000560
        /*03bc*/ 	.word	0x000000ff
        /*03c0*/ 	.word	0x000000c0
        /*03c4*/ 	.short	0x0100
        /*03c6*/ 	.byte	0x08
	.zero		1


	//   ....[49]....
        /*03c8*/ 	.word	0x00000570
        /*03cc*/ 	.word	0x000000ff
        /*03d0*/ 	.word	0x000001a0
        /*03d4*/ 	.short	0x0100
        /*03d6*/ 	.byte	0x08
	.zero		1


	//   ....[50]....
        /*03d8*/ 	.word	0x00000580
        /*03dc*/ 	.word	0x000000ff
        /*03e0*/ 	.word	0x000000c8
        /*03e4*/ 	.short	0x0100
        /*03e6*/ 	.byte	0x08
	.zero		1


	//   ....[51]....
        /*03e8*/ 	.word	0x00000590
        /*03ec*/ 	.word	0x000000ff
        /*03f0*/ 	.word	0x000001a8
        /*03f4*/ 	.short	0x0100
        /*03f6*/ 	.byte	0x08
	.zero		1


	//   ....[52]....
        /*03f8*/ 	.word	0x000005a0
        /*03fc*/ 	.word	0x000000ff
        /*0400*/ 	.word	0x000000d0
        /*0404*/ 	.short	0x0100
        /*0406*/ 	.byte	0x08
	.zero		1


	//   ....[53]....
        /*0408*/ 	.word	0x000005b0
        /*040c*/ 	.word	0x000000ff
        /*0410*/ 	.word	0x000001b0
        /*0414*/ 	.short	0x0100
        /*0416*/ 	.byte	0x08
	.zero		1


	//   ....[54]....
        /*0418*/ 	.word	0x000005c0
        /*041c*/ 	.word	0x000000ff
        /*0420*/ 	.word	0x000000d8
        /*0424*/ 	.short	0x0100
        /*0426*/ 	.byte	0x08
	.zero		1


	//   ....[55]....
        /*0428*/ 	.word	0x000005d0
        /*042c*/ 	.word	0x000000ff
        /*0430*/ 	.word	0x000001b8
        /*0434*/ 	.short	0x0100
        /*0436*/ 	.byte	0x08
	.zero		1


	//   ....[56]....
        /*0438*/ 	.word	0x000008e0
        /*043c*/ 	.word	0x000000ff
        /*0440*/ 	.word	0x000001f0
        /*0444*/ 	.short	0x0100
        /*0446*/ 	.byte	0x08
	.zero		1


	//   ....[57]....
        /*0448*/ 	.word	0x00000950
        /*044c*/ 	.word	0x000000ff
        /*0450*/ 	.word	0x000001f8
        /*0454*/ 	.short	0x0100
        /*0456*/ 	.byte	0x08
	.zero		1


	//   ....[58]....
        /*0458*/ 	.word	0x00000970
        /*045c*/ 	.word	0x000000ff
        /*0460*/ 	.word	0x000001d0
        /*0464*/ 	.short	0x0100
        /*0466*/ 	.byte	0x09
	.zero		1


	//   ....[59]....
        /*0468*/ 	.word	0x00000980
        /*046c*/ 	.word	0x000000ff
        /*0470*/ 	.word	0x000001d8
        /*0474*/ 	.short	0x0100
        /*0476*/ 	.byte	0x09
	.zero		1


	//   ....[60]....
        /*0478*/ 	.word	0x00000990
        /*047c*/ 	.word	0x000000ff
        /*0480*/ 	.word	0x000001e0
        /*0484*/ 	.short	0x0100
        /*0486*/ 	.byte	0x09
	.zero		1


	//   ....[61]....
        /*0488*/ 	.word	0x000009a0
        /*048c*/ 	.word	0x000000ff
        /*0490*/ 	.word	0x000001e8
        /*0494*/ 	.short	0x0100
        /*0496*/ 	.byte	0x09
	.zero		1


	//   ....[62]....
        /*0498*/ 	.word	0x00001800
        /*049c*/ 	.word	0x0000003d
        /*04a0*/ 	.word	0x00000000
        /*04a4*/ 	.short	0x010a
        /*04a6*/ 	.byte	0x2a
	.zero		1


	//   ....[63]....
        /*04a8*/ 	.word	0x000019b0
        /*04ac*/ 	.word	0x00000003
        /*04b0*/ 	.word	0x00000000
        /*04b4*/ 	.short	0x010a
        /*04b6*/ 	.byte	0x3f
	.zero		1


	//   ....[64]....
        /*04b8*/ 	.word	0x000019f0
        /*04bc*/ 	.word	0x00000003
        /*04c0*/ 	.word	0x00000000
        /*04c4*/ 	.short	0x010a
        /*04c6*/ 	.byte	0x3f
	.zero		1


	//   ....[65]....
        /*04c8*/ 	.word	0x00001bf0
        /*04cc*/ 	.word	0x000000ff
        /*04d0*/ 	.word	0x00000000
        /*04d4*/ 	.short	0x010a
        /*04d6*/ 	.byte	0x04
	.zero		1


	//   ....[66]....
        /*04d8*/ 	.word	0x00001c30
        /*04dc*/ 	.word	0x000000ff
        /*04e0*/ 	.word	0x00000000
        /*04e4*/ 	.short	0x010a
        /*04e6*/ 	.byte	0x04
	.zero		1


	//   ....[67]....
        /*04e8*/ 	.word	0x00001d90
        /*04ec*/ 	.word	0x000000ff
        /*04f0*/ 	.word	0x00000000
        /*04f4*/ 	.short	0x0101
        /*04f6*/ 	.byte	0x04
	.zero		1


	//   ....[68]....
        /*04f8*/ 	.word	0x00001e80
        /*04fc*/ 	.word	0x0000003e
        /*0500*/ 	.word	0x00000000
        /*0504*/ 	.short	0x0101
        /*0506*/ 	.byte	0x2f
	.zero		1


	//   ....[69]....
        /*0508*/ 	.word	0x00001f50
        /*050c*/ 	.word	0x000000ff
        /*0510*/ 	.word	0x00000000
        /*0514*/ 	.short	0x0101
        /*0516*/ 	.byte	0x04
	.zero		1


	//   ....[70]....
        /*0518*/ 	.word	0x00002000
        /*051c*/ 	.word	0x0000003d
        /*0520*/ 	.word	0x00000010
        /*0524*/ 	.short	0x010a
        /*0526*/ 	.byte	0x2a
	.zero		1


	//   ....[71]....
        /*0528*/ 	.word	0x00003e00
        /*052c*/ 	.word	0x00000040
        /*0530*/ 	.word	0x00000000
        /*0534*/ 	.short	0x0101
        /*0536*/ 	.byte	0x2f
	.zero		1


	//   ....[72]....
        /*0538*/ 	.word	0x00004760
        /*053c*/ 	.word	0x0000000a
        /*0540*/ 	.word	0x000000e0
        /*0544*/ 	.short	0x010a
        /*0546*/ 	.byte	0x3f
	.zero		1


	//   ....[73]....
        /*0548*/ 	.word	0x00004af0
        /*054c*/ 	.word	0x00000002
        /*0550*/ 	.word	0x000001f8
        /*0554*/ 	.short	0x0101
        /*0556*/ 	.byte	0x3f
	.zero		1


	//   ....[74]....
        /*0558*/ 	.word	0x00005260
        /*055c*/ 	.word	0x00000007
        /*0560*/ 	.word	0x00000000
        /*0564*/ 	.short	0x010a
        /*0566*/ 	.byte	0x3f
	.zero		1


	//   ....[75]....
        /*0568*/ 	.word	0x000052e0
        /*056c*/ 	.word	0x00000009
        /*0570*/ 	.word	0x00000000
        /*0574*/ 	.short	0x010a
        /*0576*/ 	.byte	0x3f
	.zero		1


	//   ....[76]....
        /*0578*/ 	.word	0x00005370
        /*057c*/ 	.word	0x00000006
        /*0580*/ 	.word	0x00000000
        /*0584*/ 	.short	0x010a
        /*0586*/ 	.byte	0x3f
	.zero		1


	//   ....[77]....
        /*0588*/ 	.word	0x00005400
        /*058c*/ 	.word	0x00000009
        /*0590*/ 	.word	0x00000000
        /*0594*/ 	.short	0x010a
        /*0596*/ 	.byte	0x3f
	.zero		1


	//   ....[78]....
        /*0598*/ 	.word	0x00005490
        /*059c*/ 	.word	0x00000006
        /*05a0*/ 	.word	0x00000000
        /*05a4*/ 	.short	0x010a
        /*05a6*/ 	.byte	0x3f
	.zero		1


	//   ....[79]....
        /*05a8*/ 	.word	0x00005520
        /*05ac*/ 	.word	0x00000009
        /*05b0*/ 	.word	0x00000000
        /*05b4*/ 	.short	0x010a
        /*05b6*/ 	.byte	0x3f
	.zero		1


	//   ....[80]....
        /*05b8*/ 	.word	0x000055b0
        /*05bc*/ 	.word	0x00000006
        /*05c0*/ 	.word	0x00000000
        /*05c4*/ 	.short	0x010a
        /*05c6*/ 	.byte	0x3f
	.zero		1


	//   ....[81]....
        /*05c8*/ 	.word	0x00005640
        /*05cc*/ 	.word	0x00000009
        /*05d0*/ 	.word	0x00000000
        /*05d4*/ 	.short	0x010a
        /*05d6*/ 	.byte	0x3f
	.zero		1


	//   ....[82]....
        /*05d8*/ 	.word	0x000056d0
        /*05dc*/ 	.word	0x00000006
        /*05e0*/ 	.word	0x00000000
        /*05e4*/ 	.short	0x010a
        /*05e6*/ 	.byte	0x3f
	.zero		1


	//   ....[83]....
        /*05e8*/ 	.word	0x00005760
        /*05ec*/ 	.word	0x00000009
        /*05f0*/ 	.word	0x00000000
        /*05f4*/ 	.short	0x010a
        /*05f6*/ 	.byte	0x3f
	.zero		1


	//   ....[84]....
        /*05f8*/ 	.word	0x000057f0
        /*05fc*/ 	.word	0x00000006
        /*0600*/ 	.word	0x00000000
        /*0604*/ 	.short	0x010a
        /*0606*/ 	.byte	0x3f
	.zero		1


	//   ....[85]....
        /*0608*/ 	.word	0x00005880
        /*060c*/ 	.word	0x00000009
        /*0610*/ 	.word	0x00000000
        /*0614*/ 	.short	0x010a
        /*0616*/ 	.byte	0x3f
	.zero		1


	//   ....[86]....
        /*0618*/ 	.word	0x00005910
        /*061c*/ 	.word	0x00000006
        /*0620*/ 	.word	0x00000000
        /*0624*/ 	.short	0x010a
        /*0626*/ 	.byte	0x3f
	.zero		1


	//   ....[87]....
        /*0628*/ 	.word	0x000059a0
        /*062c*/ 	.word	0x00000009
        /*0630*/ 	.word	0x00000000
        /*0634*/ 	.short	0x010a
        /*0636*/ 	.byte	0x3f
	.zero		1


	//   ....[88]....
        /*0638*/ 	.word	0x00005a30
        /*063c*/ 	.word	0x00000006
        /*0640*/ 	.word	0x00000000
        /*0644*/ 	.short	0x010a
        /*0646*/ 	.byte	0x3f
	.zero		1


	//   ....[89]....
        /*0648*/ 	.word	0x00005ac0
        /*064c*/ 	.word	0x00000009
        /*0650*/ 	.word	0x00000000
        /*0654*/ 	.short	0x010a
        /*0656*/ 	.byte	0x3f
	.zero		1


	//   ....[90]....
        /*0658*/ 	.word	0x00005b50
        /*065c*/ 	.word	0x00000006
        /*0660*/ 	.word	0x00000000
        /*0664*/ 	.short	0x010a
        /*0666*/ 	.byte	0x3f
	.zero		1


	//   ....[91]....
        /*0668*/ 	.word	0x00005be0
        /*066c*/ 	.word	0x00000009
        /*0670*/ 	.word	0x00000000
        /*0674*/ 	.short	0x010a
        /*0676*/ 	.byte	0x3f
	.zero		1


	//   ....[92]....
        /*0678*/ 	.word	0x00005c70
        /*067c*/ 	.word	0x00000006
        /*0680*/ 	.word	0x00000000
        /*0684*/ 	.short	0x010a
        /*0686*/ 	.byte	0x3f
	.zero		1


	//   ....[93]....
        /*0688*/ 	.word	0x00005d00
        /*068c*/ 	.word	0x00000009
        /*0690*/ 	.word	0x00000000
        /*0694*/ 	.short	0x010a
        /*0696*/ 	.byte	0x3f
	.zero		1


	//   ....[94]....
        /*0698*/ 	.word	0x00005d90
        /*069c*/ 	.word	0x00000006
        /*06a0*/ 	.word	0x00000000
        /*06a4*/ 	.short	0x010a
        /*06a6*/ 	.byte	0x3f
	.zero		1


	//   ....[95]....
        /*06a8*/ 	.word	0x00005e20
        /*06ac*/ 	.word	0x00000009
        /*06b0*/ 	.word	0x00000000
        /*06b4*/ 	.short	0x010a
        /*06b6*/ 	.byte	0x3f
	.zero		1


	//   ....[96]....
        /*06b8*/ 	.word	0x00005eb0
        /*06bc*/ 	.word	0x00000006
        /*06c0*/ 	.word	0x00000000
        /*06c4*/ 	.short	0x010a
        /*06c6*/ 	.byte	0x3f
	.zero		1


	//   ....[97]....
        /*06c8*/ 	.word	0x00005f40
        /*06cc*/ 	.word	0x00000009
        /*06d0*/ 	.word	0x00000000
        /*06d4*/ 	.short	0x010a
        /*06d6*/ 	.byte	0x3f
	.zero		1


	//   ....[98]....
        /*06d8*/ 	.word	0x00005fd0
        /*06dc*/ 	.word	0x00000006
        /*06e0*/ 	.word	0x00000000
        /*06e4*/ 	.short	0x010a
        /*06e6*/ 	.byte	0x3f
	.zero		1


	//   ....[99]....
        /*06e8*/ 	.word	0x00006060
        /*06ec*/ 	.word	0x00000009
        /*06f0*/ 	.word	0x00000000
        /*06f4*/ 	.short	0x010a
        /*06f6*/ 	.byte	0x3f
	.zero		1


	//   ....[100]....
        /*06f8*/ 	.word	0x000060f0
        /*06fc*/ 	.word	0x00000006
        /*0700*/ 	.word	0x00000000
        /*0704*/ 	.short	0x010a
        /*0706*/ 	.byte	0x3f
	.zero		1


	//   ....[101]....
        /*0708*/ 	.word	0x00006180
        /*070c*/ 	.word	0x00000003
        /*0710*/ 	.word	0x00000000
        /*0714*/ 	.short	0x010a
        /*0716*/ 	.byte	0x3f
	.zero		1


	//   ....[102]....
        /*0718*/ 	.word	0x000061e0
        /*071c*/ 	.word	0x0000003f
        /*0720*/ 	.word	0x00000000
        /*0724*/ 	.short	0x010a
        /*0726*/ 	.byte	0x3f
	.zero		1


	//   ....[103]....
        /*0728*/ 	.word	0x00006230
        /*072c*/ 	.word	0x00000003
        /*0730*/ 	.word	0x00000000
        /*0734*/ 	.short	0x010a
        /*0736*/ 	.byte	0x3f
	.zero		1


	//   ....[104]....
        /*0738*/ 	.word	0x00006290
        /*073c*/ 	.word	0x00000004
        /*0740*/ 	.word	0x00000000
        /*0744*/ 	.short	0x010a
        /*0746*/ 	.byte	0x3f
	.zero		1


	//   ....[105]....
        /*0748*/ 	.word	0x000062e0
        /*074c*/ 	.word	0x0000003f
        /*0750*/ 	.word	0x00000010
        /*0754*/ 	.short	0x010a
        /*0756*/ 	.byte	0x3f
	.zero		1


	//   ....[106]....
        /*0758*/ 	.word	0x000063b0
        /*075c*/ 	.word	0x0000000a
        /*0760*/ 	.word	0x000000e0
        /*0764*/ 	.short	0x010a
        /*0766*/ 	.byte	0x3f
	.zero		1


	//   ....[107]....
        /*0768*/ 	.word	0x00006480
        /*076c*/ 	.word	0x00000007
        /*0770*/ 	.word	0x00000000
        /*0774*/ 	.short	0x010a
        /*0776*/ 	.byte	0x3f
	.zero		1


	//   ....[108]....
        /*0778*/ 	.word	0x000064d0
        /*077c*/ 	.word	0x00000009
        /*0780*/ 	.word	0x00000000
        /*0784*/ 	.short	0x010a
        /*0786*/ 	.byte	0x3f
	.zero		1


	//   ....[109]....
        /*0788*/ 	.word	0x00006520
        /*078c*/ 	.word	0x00000006
        /*0790*/ 	.word	0x00000000
        /*0794*/ 	.short	0x010a
        /*0796*/ 	.byte	0x3f
	.zero		1


	//   ....[110]....
        /*0798*/ 	.word	0x00006570
        /*079c*/ 	.word	0x00000009
        /*07a0*/ 	.word	0x00000000
        /*07a4*/ 	.short	0x010a
        /*07a6*/ 	.byte	0x3f
	.zero		1


	//   ....[111]....
        /*07a8*/ 	.word	0x000065c0
        /*07ac*/ 	.word	0x00000006
        /*07b0*/ 	.word	0x00000000
        /*07b4*/ 	.short	0x010a
        /*07b6*/ 	.byte	0x3f
	.zero		1


	//   ....[112]....
        /*07b8*/ 	.word	0x00006610
        /*07bc*/ 	.word	0x00000009
        /*07c0*/ 	.word	0x00000000
        /*07c4*/ 	.short	0x010a
        /*07c6*/ 	.byte	0x3f
	.zero		1


	//   ....[113]....
        /*07c8*/ 	.word	0x00006660
        /*07cc*/ 	.word	0x00000006
        /*07d0*/ 	.word	0x00000000
        /*07d4*/ 	.short	0x010a
        /*07d6*/ 	.byte	0x3f
	.zero		1


	//   ....[114]....
        /*07d8*/ 	.word	0x000066b0
        /*07dc*/ 	.word	0x00000009
        /*07e0*/ 	.word	0x00000000
        /*07e4*/ 	.short	0x010a
        /*07e6*/ 	.byte	0x3f
	.zero		1


	//   ....[115]....
        /*07e8*/ 	.word	0x00006700
        /*07ec*/ 	.word	0x00000006
        /*07f0*/ 	.word	0x00000000
        /*07f4*/ 	.short	0x010a
        /*07f6*/ 	.byte	0x3f
	.zero		1


	//   ....[116]....
        /*07f8*/ 	.word	0x00006750
        /*07fc*/ 	.word	0x00000009
        /*0800*/ 	.word	0x00000000
        /*0804*/ 	.short	0x010a
        /*0806*/ 	.byte	0x3f
	.zero		1


	//   ....[117]....
        /*0808*/ 	.word	0x000067a0
        /*080c*/ 	.word	0x00000006
        /*0810*/ 	.word	0x00000000
        /*0814*/ 	.short	0x010a
        /*0816*/ 	.byte	0x3f
	.zero		1


	//   ....[118]....
        /*0818*/ 	.word	0x000067f0
        /*081c*/ 	.word	0x00000009
        /*0820*/ 	.word	0x00000000
        /*0824*/ 	.short	0x010a
        /*0826*/ 	.byte	0x3f
	.zero		1


	//   ....[119]....
        /*0828*/ 	.word	0x00006840
        /*082c*/ 	.word	0x00000006
        /*0830*/ 	.word	0x00000000
        /*0834*/ 	.short	0x010a
        /*0836*/ 	.byte	0x3f
	.zero		1


	//   ....[120]....
        /*0838*/ 	.word	0x00006890
        /*083c*/ 	.word	0x00000009
        /*0840*/ 	.word	0x00000000
        /*0844*/ 	.short	0x010a
        /*0846*/ 	.byte	0x3f
	.zero		1


	//   ....[121]....
        /*0848*/ 	.word	0x000068e0
        /*084c*/ 	.word	0x00000006
        /*0850*/ 	.word	0x00000000
        /*0854*/ 	.short	0x010a
        /*0856*/ 	.byte	0x3f
	.zero		1


	//   ....[122]....
        /*0858*/ 	.word	0x00006930
        /*085c*/ 	.word	0x00000009
        /*0860*/ 	.word	0x00000000
        /*0864*/ 	.short	0x010a
        /*0866*/ 	.byte	0x3f
	.zero		1


	//   ....[123]....
        /*0868*/ 	.word	0x00006980
        /*086c*/ 	.word	0x00000006
        /*0870*/ 	.word	0x00000000
        /*0874*/ 	.short	0x010a
        /*0876*/ 	.byte	0x3f
	.zero		1


	//   ....[124]....
        /*0878*/ 	.word	0x000069d0
        /*087c*/ 	.word	0x00000009
        /*0880*/ 	.word	0x00000000
        /*0884*/ 	.short	0x010a
        /*0886*/ 	.byte	0x3f
	.zero		1


	//   ....[125]....
        /*0888*/ 	.word	0x00006a20
        /*088c*/ 	.word	0x00000006
        /*0890*/ 	.word	0x00000000
        /*0894*/ 	.short	0x010a
        /*0896*/ 	.byte	0x3f
	.zero		1


	//   ....[126]....
        /*0898*/ 	.word	0x00006a70
        /*089c*/ 	.word	0x00000009
        /*08a0*/ 	.word	0x00000000
        /*08a4*/ 	.short	0x010a
        /*08a6*/ 	.byte	0x3f
	.zero		1


	//   ....[127]....
        /*08a8*/ 	.word	0x00006ac0
        /*08ac*/ 	.word	0x00000006
        /*08b0*/ 	.word	0x00000000
        /*08b4*/ 	.short	0x010a
        /*08b6*/ 	.byte	0x3f
	.zero		1


	//   ....[128]....
        /*08b8*/ 	.word	0x00006b10
        /*08bc*/ 	.word	0x00000009
        /*08c0*/ 	.word	0x00000000
        /*08c4*/ 	.short	0x010a
        /*08c6*/ 	.byte	0x3f
	.zero		1


	//   ....[129]....
        /*08c8*/ 	.word	0x00006b60
        /*08cc*/ 	.word	0x00000006
        /*08d0*/ 	.word	0x00000000
        /*08d4*/ 	.short	0x010a
        /*08d6*/ 	.byte	0x3f
	.zero		1


	//   ....[130]....
        /*08d8*/ 	.word	0x00006bb0
        /*08dc*/ 	.word	0x00000009
        /*08e0*/ 	.word	0x00000000
        /*08e4*/ 	.short	0x010a
        /*08e6*/ 	.byte	0x3f
	.zero		1


	//   ....[131]....
        /*08e8*/ 	.word	0x00006c00
        /*08ec*/ 	.word	0x00000006
        /*08f0*/ 	.word	0x00000000
        /*08f4*/ 	.short	0x010a
        /*08f6*/ 	.byte	0x3f
	.zero		1


	//   ....[132]....
        /*08f8*/ 	.word	0x00006c50
        /*08fc*/ 	.word	0x00000009
        /*0900*/ 	.word	0x00000000
        /*0904*/ 	.short	0x010a
        /*0906*/ 	.byte	0x3f
	.zero		1


	//   ....[133]....
        /*0908*/ 	.word	0x00006ca0
        /*090c*/ 	.word	0x00000006
        /*0910*/ 	.word	0x00000000
        /*0914*/ 	.short	0x010a
        /*0916*/ 	.byte	0x3f
	.zero		1


	//----- nvinfo : EIATTR_NUM_MBARRIERS
	.align		4
.L_37:
        /*0918*/ 	.byte	0x03, 0x38
        /*091a*/ 	.short	0x003e


	//----- nvinfo : EIATTR_EXIT_INSTR_OFFSETS
	.align		4
        /*091c*/ 	.byte	0x04, 0x1c
        /*091e*/ 	.short	(.L_39 - .L_38)


	//   ....[0]....
.L_38:
        /*0920*/ 	.word	0x000014b0


	//   ....[1]....
        /*0924*/ 	.word	0x00001510


	//   ....[2]....
        /*0928*/ 	.word	0x00004490


	//   ....[3]....
        /*092c*/ 	.word	0x000044c0


	//   ....[4]....
        /*0930*/ 	.word	0x000061d0


	//----- nvinfo : EIATTR_MAX_THREADS
	.align		4
.L_39:
        /*0934*/ 	.byte	0x04, 0x05
        /*0936*/ 	.short	(.L_41 - .L_40)
.L_40:
        /*0938*/ 	.word	0x00000180
        /*093c*/ 	.word	0x00000001
        /*0940*/ 	.word	0x00000001


	//----- nvinfo : EIATTR_CRS_STACK_SIZE
	.align		4
.L_41:
        /*0944*/ 	.byte	0x04, 0x1e
        /*0946*/ 	.short	(.L_43 - .L_42)
.L_42:
        /*0948*/ 	.word	0x00000000


	//----- nvinfo : EIATTR_CBANK_PARAM_SIZE
	.align		4
.L_43:
        /*094c*/ 	.byte	0x03, 0x19
        /*094e*/ 	.short	0x0470


	//----- nvinfo : EIATTR_PARAM_CBANK
	.align		4
        /*0950*/ 	.byte	0x04, 0x0a
        /*0952*/ 	.short	(.L_45 - .L_44)
	.align		4
.L_44:
        /*0954*/ 	.word	index@(.nv.constant0._ZN7cutlass13device_kernelINS_4gemm6kernel13GemmUniversalIN4cute5tupleIJiiiiEEENS1_10collective13CollectiveMmaINS1_34MainloopSm90TmaGmmaWarpSpecializedILi28ENS5_IJNS4_1CILi1EEESB_SB_EEENS1_32KernelTmaWarpSpecializedPingpongEEENS5_IJNSA_ILi64EEESF_SF_EEEaNS5_IJlSB_lEEEaSH_NS4_8TiledMMAINS4_8MMA_AtomIJNS4_4SM904GMMA26MMA_64x64x32_S32S8S8_SS_TNEEEENS4_6LayoutISC_NS5_IJNSA_ILi0EEESP_SP_EEEEENS5_IJNS4_10UnderscoreESS_SS_EEEEENS4_13SM90_TMA_LOADENS4_14ComposedLayoutINS4_7SwizzleILi2ELi4ELi3EEENS4_18smem_ptr_flag_bitsILi8EEENSO_INS5_IJNSA_ILi8EEESF_EEENS5_IJSF_SB_EEEEEEEvNS4_8identityESV_S15_vS16_EENS_8epilogue10collective6detail29Sm90TmaWarpSpecializedAdapterINS19_15DefaultEpilogueIaSH_SH_NS18_6thread17LinearCombinationIaLi1EiiLNS1D_9ScaleType4KindE0ELNS_15FloatRoundStyleE2EaEENS1_15EpilogueDefaultEEEEEvvEEEEvNT_6ParamsE)
        /*0958*/ 	.short	0x0210
        /*095a*/ 	.short	0x0470


	//----- nvinfo : EIATTR_SW_WAR
	.align		4
.L_45:
        /*095c*/ 	.byte	0x04, 0x36
        /*095e*/ 	.short	(.L_47 - .L_46)
.L_46:
        /*0960*/ 	.word	0x00000008
.L_47:


//--------------------- .nv.callgraph             --------------------------
	.section	.nv.callgraph,"",@"SHT_CUDA_CALLGRAPH"
	.align	4
	.sectionentsize	8
	.align		4
        /*0000*/ 	.word	0x00000000
	.align		4
        /*0004*/ 	.word	0xffffffff
	.align		4
        /*0008*/ 	.word	index@(_ZN7cutlass13device_kernelINS_4gemm6kernel13GemmUniversalIN4cute5tupleIJiiiiEEENS1_10collective13CollectiveMmaINS1_34MainloopSm90TmaGmmaWarpSpecializedILi28ENS5_IJNS4_1CILi1EEESB_SB_EEENS1_32KernelTmaWarpSpecializedPingpongEEENS5_IJNSA_ILi64EEESF_SF_EEEaNS5_IJlSB_lEEEaSH_NS4_8TiledMMAINS4_8MMA_AtomIJNS4_4SM904GMMA26MMA_64x64x32_S32S8S8_SS_TNEEEENS4_6LayoutISC_NS5_IJNSA_ILi0EEESP_SP_EEEEENS5_IJNS4_10UnderscoreESS_SS_EEEEENS4_13SM90_TMA_LOADENS4_14ComposedLayoutINS4_7SwizzleILi2ELi4ELi3EEENS4_18smem_ptr_flag_bitsILi8EEENSO_INS5_IJNSA_ILi8EEESF_EEENS5_IJSF_SB_EEEEEEEvNS4_8identityESV_S15_vS16_EENS_8epilogue10collective6detail29Sm90TmaWarpSpecializedAdapterINS19_15DefaultEpilogueIaSH_SH_NS18_6thread17LinearCombinationIaLi1EiiLNS1D_9ScaleType4KindE0ELNS_15FloatRoundStyleE2EaEENS1_15EpilogueDefaultEEEEEvvEEEEvNT_6ParamsE)
	.align		4
        /*000c*/ 	.word	index@(__assertfail)
	.align		4
        /*0010*/ 	.word	0x00000000
	.align		4
        /*0014*/ 	.word	0xfffffffe
	.align		4
        /*0018*/ 	.word	0x00000000
	.align		4
        /*001c*/ 	.word	0xfffffffd
	.align		4
        /*0020*/ 	.word	0x00000000
	.align		4
        /*0024*/ 	.word	0xfffffffc


//--------------------- .nv.constant4             --------------------------
	.section	.nv.constant4,"a",@progbits
	.align	8
	.align		8
.nv.constant4:
        /*0000*/ 	.dword	__assertfail
	.align		8
        /*0008*/ 	.dword	__unnamed_1
	.align		8
        /*0010*/ 	.dword	_ZN40_INTERNAL_cf44560b_4_k_cu_b54e5a70_308754cuda3std3__45__cpo5beginE
	.align		8
        /*0018*/ 	.dword	_ZN40_INTERNAL_cf44560b_4_k_cu_b54e5a70_308754cuda3std3__45__cpo3endE
	.align		8
        /*0020*/ 	.dword	_ZN40_INTERNAL_cf44560b_4_k_cu_b54e5a70_308754cuda3std3__45__cpo6cbeginE
	.align		8
        /*0028*/ 	.dword	_ZN40_INTERNAL_cf44560b_4_k_cu_b54e5a70_308754cuda3std3__45__cpo4cendE
	.align		8
        /*0030*/ 	.dword	_ZN40_INTERNAL_cf44560b_4_k_cu_b54e5a70_308754cuda3std3__442_GLOBAL__N__cf44560b_4_k_cu_b54e5a70_308756ignoreE
	.align		8
        /*0038*/ 	.dword	_ZN40_INTERNAL_cf44560b_4_k_cu_b54e5a70_308754cuda3std3__419piecewise_constructE
	.align		8
        /*0040*/ 	.dword	_ZN40_INTERNAL_cf44560b_4_k_cu_b54e5a70_308754cuda3std3__48in_placeE
	.align		8
        /*0048*/ 	.dword	_ZN40_INTERNAL_cf44560b_4_k_cu_b54e5a70_308754cuda3std6ranges3__45__cpo4swapE
	.align		8
        /*0050*/ 	.dword	_ZN40_INTERNAL_cf44560b_4_k_cu_b54e5a70_308754cuda3std6ranges3__45__cpo9iter_moveE
	.align		8
        /*0058*/ 	.dword	_ZN40_INTERNAL_cf44560b_4_k_cu_b54e5a70_308754cute7productE
	.align		8
        /*0060*/ 	.dword	_ZN40_INTERNAL_cf44560b_4_k_cu_b54e5a70_308754cute1_E
	.align		8
        /*0068*/ 	.dword	$str$22
	.align		8
        /*0070*/ 	.dword	$str$23


//--------------------- .text._ZN7cutlass13device_kernelINS_4gemm6kernel13GemmUniversalIN4cute5tupleIJiiiiEEENS1_10collective13CollectiveMmaINS1_34MainloopSm90TmaGmmaWarpSpecializedILi28ENS5_IJNS4_1CILi1EEESB_SB_EEENS1_32KernelTmaWarpSpecializedPingpongEEENS5_IJNSA_ILi64EEESF_SF_EEEaNS5_IJlSB_lEEEaSH_NS4_8TiledMMAINS4_8MMA_AtomIJNS4_4SM904GMMA26MMA_64x64x32_S32S8S8_SS_TNEEEENS4_6LayoutISC_NS5_IJNSA_ILi0EEESP_SP_EEEEENS5_IJNS4_10UnderscoreESS_SS_EEEEENS4_13SM90_TMA_LOADENS4_14ComposedLayoutINS4_7SwizzleILi2ELi4ELi3EEENS4_18smem_ptr_flag_bitsILi8EEENSO_INS5_IJNSA_ILi8EEESF_EEENS5_IJSF_SB_EEEEEEEvNS4_8identityESV_S15_vS16_EENS_8epilogue10collective6detail29Sm90TmaWarpSpecializedAdapterINS19_15DefaultEpilogueIaSH_SH_NS18_6thread17LinearCombinationIaLi1EiiLNS1D_9ScaleType4KindE0ELNS_15FloatRoundStyleE2EaEENS1_15EpilogueDefaultEEEEEvvEEEEvNT_6ParamsE --------------------------
	.section	.text._ZN7cutlass13device_kernelINS_4gemm6kernel13GemmUniversalIN4cute5tupleIJiiiiEEENS1_10collective13CollectiveMmaINS1_34MainloopSm90TmaGmmaWarpSpecializedILi28ENS5_IJNS4_1CILi1EEESB_SB_EEENS1_32KernelTmaWarpSpecializedPingpongEEENS5_IJNSA_ILi64EEESF_SF_EEEaNS5_IJlSB_lEEEaSH_NS4_8TiledMMAINS4_8MMA_AtomIJNS4_4SM904GMMA26MMA_64x64x32_S32S8S8_SS_TNEEEENS4_6LayoutISC_NS5_IJNSA_ILi0EEESP_SP_EEEEENS5_IJNS4_10UnderscoreESS_SS_EEEEENS4_13SM90_TMA_LOADENS4_14ComposedLayoutINS4_7SwizzleILi2ELi4ELi3EEENS4_18smem_ptr_flag_bitsILi8EEENSO_INS5_IJNSA_ILi8EEESF_EEENS5_IJSF_SB_EEEEEEEvNS4_8identityESV_S15_vS16_EENS_8epilogue10collective6detail29Sm90TmaWarpSpecializedAdapterINS19_15DefaultEpilogueIaSH_SH_NS18_6thread17LinearCombinationIaLi1EiiLNS1D_9ScaleType4KindE0ELNS_15FloatRoundStyleE2EaEENS1_15EpilogueDefaultEEEEEvvEEEEvNT_6ParamsE,"ax",@progbits
	.align	128
.text._ZN7cutlass13device_kernelINS_4gemm6kernel13GemmUniversalIN4cute5tupleIJiiiiEEENS1_10collective13CollectiveMmaINS1_34MainloopSm90TmaGmmaWarpSpecializedILi28ENS5_IJNS4_1CILi1EEESB_SB_EEENS1_32KernelTmaWarpSpecializedPingpongEEENS5_IJNSA_ILi64EEESF_SF_EEEaNS5_IJlSB_lEEEaSH_NS4_8TiledMMAINS4_8MMA_AtomIJNS4_4SM904GMMA26MMA_64x64x32_S32S8S8_SS_TNEEEENS4_6LayoutISC_NS5_IJNSA_ILi0EEESP_SP_EEEEENS5_IJNS4_10UnderscoreESS_SS_EEEEENS4_13SM90_TMA_LOADENS4_14ComposedLayoutINS4_7SwizzleILi2ELi4ELi3EEENS4_18smem_ptr_flag_bitsILi8EEENSO_INS5_IJNSA_ILi8EEESF_EEENS5_IJSF_SB_EEEEEEEvNS4_8identityESV_S15_vS16_EENS_8epilogue10collective6detail29Sm90TmaWarpSpecializedAdapterINS19_15DefaultEpilogueIaSH_SH_NS18_6thread17LinearCombinationIaLi1EiiLNS1D_9ScaleType4KindE0ELNS_15FloatRoundStyleE2EaEENS1_15EpilogueDefaultEEEEEvvEEEEvNT_6ParamsE:
        .type           _ZN7cutlass13device_kernelINS_4gemm6kernel13GemmUniversalIN4cute5tupleIJiiiiEEENS1_10collective13CollectiveMmaINS1_34MainloopSm90TmaGmmaWarpSpecializedILi28ENS5_IJNS4_1CILi1EEESB_SB_EEENS1_32KernelTmaWarpSpecializedPingpongEEENS5_IJNSA_ILi64EEESF_SF_EEEaNS5_IJlSB_lEEEaSH_NS4_8TiledMMAINS4_8MMA_AtomIJNS4_4SM904GMMA26MMA_64x64x32_S32S8S8_SS_TNEEEENS4_6LayoutISC_NS5_IJNSA_ILi0EEESP_SP_EEEEENS5_IJNS4_10UnderscoreESS_SS_EEEEENS4_13SM90_TMA_LOADENS4_14ComposedLayoutINS4_7SwizzleILi2ELi4ELi3EEENS4_18smem_ptr_flag_bitsILi8EEENSO_INS5_IJNSA_ILi8EEESF_EEENS5_IJSF_SB_EEEEEEEvNS4_8identityESV_S15_vS16_EENS_8epilogue10collective6detail29Sm90TmaWarpSpecializedAdapterINS19_15DefaultEpilogueIaSH_SH_NS18_6thread17LinearCombinationIaLi1EiiLNS1D_9ScaleType4KindE0ELNS_15FloatRoundStyleE2EaEENS1_15EpilogueDefaultEEEEEvvEEEEvNT_6ParamsE,@function
        .size           _ZN7cutlass13device_kernelINS_4gemm6kernel13GemmUniversalIN4cute5tupleIJiiiiEEENS1_10collective13CollectiveMmaINS1_34MainloopSm90TmaGmmaWarpSpecializedILi28ENS5_IJNS4_1CILi1EEESB_SB_EEENS1_32KernelTmaWarpSpecializedPingpongEEENS5_IJNSA_ILi64EEESF_SF_EEEaNS5_IJlSB_lEEEaSH_NS4_8TiledMMAINS4_8MMA_AtomIJNS4_4SM904GMMA26MMA_64x64x32_S32S8S8_SS_TNEEEENS4_6LayoutISC_NS5_IJNSA_ILi0EEESP_SP_EEEEENS5_IJNS4_10UnderscoreESS_SS_EEEEENS4_13SM90_TMA_LOADENS4_14ComposedLayoutINS4_7SwizzleILi2ELi4ELi3EEENS4_18smem_ptr_flag_bitsILi8EEENSO_INS5_IJNSA_ILi8EEESF_EEENS5_IJSF_SB_EEEEEEEvNS4_8identityESV_S15_vS16_EENS_8epilogue10collective6detail29Sm90TmaWarpSpecializedAdapterINS19_15DefaultEpilogueIaSH_SH_NS18_6thread17LinearCombinationIaLi1EiiLNS1D_9ScaleType4KindE0ELNS_15FloatRoundStyleE2EaEENS1_15EpilogueDefaultEEEEEvvEEEEvNT_6ParamsE,(.L_x_186 - _ZN7cutlass13device_kernelINS_4gemm6kernel13GemmUniversalIN4cute5tupleIJiiiiEEENS1_10collective13CollectiveMmaINS1_34MainloopSm90TmaGmmaWarpSpecializedILi28ENS5_IJNS4_1CILi1EEESB_SB_EEENS1_32KernelTmaWarpSpecializedPingpongEEENS5_IJNSA_ILi64EEESF_SF_EEEaNS5_IJlSB_lEEEaSH_NS4_8TiledMMAINS4_8MMA_AtomIJNS4_4SM904GMMA26MMA_64x64x32_S32S8S8_SS_TNEEEENS4_6LayoutISC_NS5_IJNSA_ILi0EEESP_SP_EEEEENS5_IJNS4_10UnderscoreESS_SS_EEEEENS4_13SM90_TMA_LOADENS4_14ComposedLayoutINS4_7SwizzleILi2ELi4ELi3EEENS4_18smem_ptr_flag_bitsILi8EEENSO_INS5_IJNSA_ILi8EEESF_EEENS5_IJSF_SB_EEEEEEEvNS4_8identityESV_S15_vS16_EENS_8epilogue10collective6detail29Sm90TmaWarpSpecializedAdapterINS19_15DefaultEpilogueIaSH_SH_NS18_6thread17LinearCombinationIaLi1EiiLNS1D_9ScaleType4KindE0ELNS_15FloatRoundStyleE2EaEENS1_15EpilogueDefaultEEEEEvvEEEEvNT_6ParamsE)
        .other          _ZN7cutlass13device_kernelINS_4gemm6kernel13GemmUniversalIN4cute5tupleIJiiiiEEENS1_10collective13CollectiveMmaINS1_34MainloopSm90TmaGmmaWarpSpecializedILi28ENS5_IJNS4_1CILi1EEESB_SB_EEENS1_32KernelTmaWarpSpecializedPingpongEEENS5_IJNSA_ILi64EEESF_SF_EEEaNS5_IJlSB_lEEEaSH_NS4_8TiledMMAINS4_8MMA_AtomIJNS4_4SM904GMMA26MMA_64x64x32_S32S8S8_SS_TNEEEENS4_6LayoutISC_NS5_IJNSA_ILi0EEESP_SP_EEEEENS5_IJNS4_10UnderscoreESS_SS_EEEEENS4_13SM90_TMA_LOADENS4_14ComposedLayoutINS4_7SwizzleILi2ELi4ELi3EEENS4_18smem_ptr_flag_bitsILi8EEENSO_INS5_IJNSA_ILi8EEESF_EEENS5_IJSF_SB_EEEEEEEvNS4_8identityESV_S15_vS16_EENS_8epilogue10collective6detail29Sm90TmaWarpSpecializedAdapterINS19_15DefaultEpilogueIaSH_SH_NS18_6thread17LinearCombinationIaLi1EiiLNS1D_9ScaleType4KindE0ELNS_15FloatRoundStyleE2EaEENS1_15EpilogueDefaultEEEEEvvEEEEvNT_6ParamsE,@"STO_CUDA_ENTRY STV_DEFAULT"
_ZN7cutlass13device_kernelINS_4gemm6kernel13GemmUniversalIN4cute5tupleIJiiiiEEENS1_10collective13CollectiveMmaINS1_34MainloopSm90TmaGmmaWarpSpecializedILi28ENS5_IJNS4_1CILi1EEESB_SB_EEENS1_32KernelTmaWarpSpecializedPingpongEEENS5_IJNSA_ILi64EEESF_SF_EEEaNS5_IJlSB_lEEEaSH_NS4_8TiledMMAINS4_8MMA_AtomIJNS4_4SM904GMMA26MMA_64x64x32_S32S8S8_SS_TNEEEENS4_6LayoutISC_NS5_IJNSA_ILi0EEESP_SP_EEEEENS5_IJNS4_10UnderscoreESS_SS_EEEEENS4_13SM90_TMA_LOADENS4_14ComposedLayoutINS4_7SwizzleILi2ELi4ELi3EEENS4_18smem_ptr_flag_bitsILi8EEENSO_INS5_IJNSA_ILi8EEESF_EEENS5_IJSF_SB_EEEEEEEvNS4_8identityESV_S15_vS16_EENS_8epilogue10collective6detail29Sm90TmaWarpSpecializedAdapterINS19_15DefaultEpilogueIaSH_SH_NS18_6thread17LinearCombinationIaLi1EiiLNS1D_9ScaleType4KindE0ELNS_15FloatRoundStyleE2EaEENS1_15EpilogueDefaultEEEEEvvEEEEvNT_6ParamsE:
[----:B------:R-:W0:Y:S02]  /*0000*/  LDC R1, c[0x0][0x28] ;  /* 0x00000a00ff017b82 */ /* 0x000e240000000800 */
[----:B0-----:R-:W-:Y:S01]  /*0010*/  VIADD R1, R1, 0xfffffff8 ;  /* 0xfffffff801017836 */ /* 0x001fe20000000000 */
[----:B------:R-:W0:Y:S01]  /*0020*/  S2R R4, SR_TID.X ;  /* 0x0000000000047919 */ /* 0x000e220000002100 */
[----:B------:R-:W-:Y:S01]  /*0030*/  ELECT P0, URZ, PT ;  /* 0x00000000003f782f */ /* 0x000fe20003800000 */
[----:B------:R-:W-:Y:S01]  /*0040*/  BSSY B0, `(.L_x_0) ;  /* 0x000000f000007945 */ /* 0x000fe20003800000 */
[--C-:B0-----:R-:W-:Y:S02]  /*0050*/  SHF.R.U32.HI R0, RZ, 0x5, R4.reuse ;  /* 0x00000005ff007819 */ /* 0x101fe40000011604 */
[----:B------:R-:W-:-:S03]  /*0060*/  SHF.R.U32.HI R5, RZ, 0x7, R4 ;  /* 0x00000007ff057819 */ /* 0x000fc60000011604 */
[----:B------:R-:W0:Y:S04]  /*0070*/  SHFL.IDX PT, R2, R0, RZ, 0x1f ;  /* 0x00001fff00027589 */ /* 0x000e2800000e0000 */
[----:B------:R1:W2:Y:S01]  /*0080*/  SHFL.IDX PT, R8, R5, RZ, 0x1f ;  /* 0x00001fff05087589 */ /* 0x0002a200000e0000 */
[----:B0-----:R-:W-:-:S13]  /*0090*/  ISETP.NE.OR P0, PT, R2, RZ, !P0 ;  /* 0x000000ff0200720c */ /* 0x001fda0004705670 */
[----:B-12---:R-:W-:Y:S05]  /*00a0*/  @P0 BRA `(.L_x_1) ;  /* 0x0000000000200947 */ /* 0x006fea0003800000 */
[----:B------:R-:W-:Y:S02]  /*00b0*/  ULDC.64 UR4, c[0x0][0x198] ;  /* 0x0000660000047ab9 */ /* 0x000fe40000000a00 */
[----:B------:R-:W-:Y:S02]  /*00c0*/  UIADD3 UR6, UP0, UR4, 0xf0, URZ ;  /* 0x000000f004067890 */ /* 0x000fe4000ff1e03f */
[----:B------:R-:W-:Y:S02]  /*00d0*/  UIADD3 UR4, UP1, UR4, 0x1f0, URZ ;  /* 0x000001f004047890 */ /* 0x000fe4000ff3e03f */
[----:B------:R-:W-:Y:S02]  /*00e0*/  UIADD3.X UR7, URZ, UR5, URZ, UP0, !UPT ;  /* 0x000000053f077290 */ /* 0x000fe400087fe43f */
[----:B------:R-:W-:-:S07]  /*00f0*/  UIADD3.X UR5, URZ, UR5, URZ, UP1, !UPT ;  /* 0x000000053f057290 */ /* 0x000fce0008ffe43f */
[----:B------:R0:W-:Y:S02]  /*0100*/  UTMACCTL.PF [UR6] ;  /* 0x00000000060079b9 */ /* 0x0001e40008040000 */
[----:B------:R0:W-:Y:S02]  /*0110*/  UTMACCTL.PF [UR4] ;  /* 0x00000000040079b9 */ /* 0x0001e40008040000 */
[----:B0-----:R-:W-:Y:S01]  /*0120*/  NOP ;  /* 0x0000000000007918 */ /* 0x001fe20000000000 */
.L_x_1:
[----:B------:R-:W-:Y:S05]  /*0130*/  BSYNC B0 ;  /* 0x0000000000007941 */ /* 0x000fea0003800000 */
.L_x_0:
[----:B------:R-:W0:Y:S02]  /*0140*/  SHFL.IDX PT, R3, R0, RZ, 0x1f ;  /* 0x00001fff00037589 */ /* 0x000e2400000e0000 */
[----:B0-----:R-:W-:-:S13]  /*0150*/  ISETP.NE.AND P0, PT, R3, RZ, PT ;  /* 0x000000ff0300720c */ /* 0x001fda0003f05270 */
[----:B------:R-:W-:Y:S05]  /*0160*/  @P0 BRA `(.L_x_2) ;  /* 0x0000000400240947 */ /* 0x000fea0003800000 */
[----:B------:R-:W-:Y:S01]  /*0170*/  ELECT P0, URZ, PT ;  /* 0x00000000003f782f */ /* 0x000fe20003800000 */
[----:B------:R-:W-:-:S12]  /*0180*/  BSSY B0, `(.L_x_2) ;  /* 0x0000047000007945 */ /* 0x000fd80003800000 */
[----:B------:R-:W-:Y:S05]  /*0190*/  @!P0 BRA `(.L_x_3) ;  /* 0x0000000400148947 */ /* 0x000fea0003800000 */
[----:B------:R-:W0:Y:S01]  /*01a0*/  S2UR UR8, SR_CgaCtaId ;  /* 0x00000000000879c3 */ /* 0x000e220000008800 */
[----:B------:R-:W-:Y:S01]  /*01b0*/  UMOV UR4, 0x400 ;  /* 0x0000040000047882 */ /* 0x000fe20000000000 */
[----:B------:R-:W-:Y:S01]  /*01c0*/  UMOV UR5, 0x1 ;  /* 0x0000000100057882 */ /* 0x000fe20000000000 */
[----:B------:R-:W-:Y:S02]  /*01d0*/  UMOV UR6, 0x80 ;  /* 0x0000008000067882 */ /* 0x000fe40000000000 */
[----:B------:R-:W-:-:S04]  /*01e0*/  UIADD3 UR6, -UR6, 0x100000, URZ ;  /* 0x0010000006067890 */ /* 0x000fc8000fffe13f */
[----:B------:R-:W-:Y:S02]  /*01f0*/  USHF.L.U32 UR7, UR6, 0xb, URZ ;  /* 0x0000000b06077899 */ /* 0x000fe4000800063f */
[----:B------:R-:W-:Y:S02]  /*0200*/  USHF.L.U32 UR6, UR6, 0x1, URZ ;  /* 0x0000000106067899 */ /* 0x000fe4000800063f */
[----:B0-----:R-:W-:Y:S02]  /*0210*/  ULEA UR8, UR8, UR4, 0x18 ;  /* 0x0000000408087291 */ /* 0x001fe4000f8ec03f */
[----:B------:R-:W-:-:S04]  /*0220*/  UIADD3 UR4, -UR5, 0x100000, URZ ;  /* 0x0010000005047890 */ /* 0x000fc8000fffe13f */
[----:B------:R-:W-:Y:S02]  /*0230*/  USHF.L.U32 UR5, UR4, 0xb, URZ ;  /* 0x0000000b04057899 */ /* 0x000fe4000800063f */
[----:B------:R-:W-:Y:S01]  /*0240*/  USHF.L.U32 UR4, UR4, 0x1, URZ ;  /* 0x0000000104047899 */ /* 0x000fe2000800063f */
[----:B------:R-:W0:Y:S11]  /*0250*/  FENCE.VIEW.ASYNC.S ;  /* 0x00000000000073c6 */ /* 0x000e360000000000 */
[----:B0-----:R0:W1:Y:S01]  /*0260*/  SYNCS.EXCH.64 URZ, [UR8], UR4 ;  /* 0x00000004083f75b2 */ /* 0x0010620008000100 */
[----:B------:R0:W2:Y:S01]  /*0270*/  SYNCS.EXCH.64 URZ, [UR8+0xe0], UR6 ;  /* 0x0000e006083f75b2 */ /* 0x0000a20008000100 */
[----:B------:R0:W3:Y:S01]  /*0280*/  SYNCS.EXCH.64 URZ, [UR8+0x8], UR4 ;  /* 0x00000804083f75b2 */ /* 0x0000e20008000100 */
[----:B------:R0:W4:Y:S01]  /*0290*/  SYNCS.EXCH.64 URZ, [UR8+0xe8], UR6 ;  /* 0x0000e806083f75b2 */ /* 0x0001220008000100 */
[----:B------:R0:W0:Y:S01]  /*02a0*/  SYNCS.EXCH.64 URZ, [UR8+0x10], UR4 ;  /* 0x00001004083f75b2 */ /* 0x0000220008000100 */
        /* <DEDUP_REMOVED lines=51> */
[----:B-1234-:R-:W-:Y:S01]  /*05e0*/  NOP ;  /* 0x0000000000007918 */ /* 0x01efe20000000000 */
.L_x_3:
[----:B0-----:R-:W-:Y:S05]  /*05f0*/  BSYNC B0 ;  /* 0x0000000000007941 */ /* 0x001fea0003800000 */
.L_x_2:
[----:B------:R-:W0:Y:S01]  /*0600*/  SHFL.IDX PT, R6, R0, RZ, 0x1f ;  /* 0x00001fff00067589 */ /* 0x000e2200000e0000 */
[----:B------:R-:W-:Y:S01]  /*0610*/  ELECT P0, URZ, PT ;  /* 0x00000000003f782f */ /* 0x000fe20003800000 */
[----:B------:R-:W-:Y:S01]  /*0620*/  NOP ;  /* 0x0000000000007918 */ /* 0x000fe20000000000 */
[----:B------:R-:W-:Y:S01]  /*0630*/  ELECT P1, URZ, PT ;  /* 0x00000000003f782f */ /* 0x000fe20003820000 */
[----:B------:R-:W1:Y:S01]  /*0640*/  SHFL.IDX PT, R3, R0, RZ, 0x1f ;  /* 0x00001fff00037589 */ /* 0x000e6200000e0000 */
[----:B------:R-:W-:Y:S01]  /*0650*/  UMOV UR4, 0x20 ;  /* 0x0000002000047882 */ /* 0x000fe20000000000 */
[----:B------:R-:W-:Y:S01]  /*0660*/  UMOV UR11, 0x80 ;  /* 0x00000080000b7882 */ /* 0x000fe20000000000 */
[----:B------:R-:W-:Y:S01]  /*0670*/  NOP ;  /* 0x0000000000007918 */ /* 0x000fe20000000000 */
[C---:B------:R-:W-:Y:S01]  /*0680*/  VIADD R33, R8.reuse, 0xffffffff ;  /* 0xffffffff08217836 */ /* 0x040fe20000000000 */
[----:B------:R-:W2:Y:S01]  /*0690*/  SHFL.IDX PT, R5, R5, RZ, 0x1f ;  /* 0x00001fff05057589 */ /* 0x000ea200000e0000 */
[----:B------:R-:W-:Y:S01]  /*06a0*/  ULDC.64 UR36, c[0x0][0x208] ;  /* 0x0000820000247ab9 */ /* 0x000fe20000000a00 */
[----:B------:R-:W-:-:S02]  /*06b0*/  ISETP.NE.AND P2, PT, R8, RZ, PT ;  /* 0x000000ff0800720c */ /* 0x000fc40003f45270 */
[----:B------:R-:W-:Y:S02]  /*06c0*/  ISETP.GE.U32.AND P3, PT, R33, 0x2, PT ;  /* 0x000000022100780c */ /* 0x000fe40003f66070 */
[----:B0-----:R-:W-:Y:S02]  /*06d0*/  ISETP.NE.OR P0, PT, R6, RZ, !P0 ;  /* 0x000000ff0600720c */ /* 0x001fe40004705670 */
[----:B-1----:R-:W-:Y:S02]  /*06e0*/  ISETP.NE.OR P1, PT, R3, RZ, !P1 ;  /* 0x000000ff0300720c */ /* 0x002fe40004f25670 */
[----:B------:R-:W-:-:S04]  /*06f0*/  SHF.R.S32.HI R3, RZ, 0x1f, R2 ;  /* 0x0000001fff037819 */ /* 0x000fc80000011402 */
[----:B------:R-:W-:-:S05]  /*0700*/  LEA.HI R3, R3, R2, RZ, 0x2 ;  /* 0x0000000203037211 */ /* 0x000fca00078f10ff */
[----:B------:R-:W-:Y:S01]  /*0710*/  VOTEU.ALL UP0, P0 ;  /* 0x00000000003f7886 */ /* 0x000fe20000000000 */
[----:B------:R-:W-:Y:S01]  /*0720*/  LOP3.LUT R3, R3, 0xfffffffc, RZ, 0xc0, !PT ;  /* 0xfffffffc03037812 */ /* 0x000fe200078ec0ff */
[----:B------:R-:W-:-:S03]  /*0730*/  VOTEU.ALL UP1, P1 ;  /* 0x00000000003f7886 */ /* 0x000fc60000820000 */
[----:B------:R-:W0:Y:S01]  /*0740*/  @!UP0 S2UR UR7, SR_CgaCtaId ;  /* 0x00000000000789c3 */ /* 0x000e220000008800 */
[----:B------:R-:W-:Y:S01]  /*0750*/  @!UP0 UMOV UR6, 0x400 ;  /* 0x0000040000068882 */ /* 0x000fe20000000000 */
[----:B------:R-:W-:-:S04]  /*0760*/  @!UP0 UIADD3 UR4, -UR4, 0x100000, URZ ;  /* 0x0010000004048890 */ /* 0x000fc8000fffe13f */
[----:B------:R-:W-:Y:S02]  /*0770*/  @!UP0 USHF.L.U32 UR5, UR4, 0xb, URZ ;  /* 0x0000000b04058899 */ /* 0x000fe4000800063f */
[----:B------:R-:W-:Y:S01]  /*0780*/  @!UP0 USHF.L.U32 UR4, UR4, 0x1, URZ ;  /* 0x0000000104048899 */ /* 0x000fe2000800063f */
[----:B------:R-:W-:Y:S01]  /*0790*/  IMAD.IADD R0, R2, 0x1, -R3 ;  /* 0x0000000102007824 */ /* 0x000fe200078e0a03 */
[----:B------:R-:W-:Y:S01]  /*07a0*/  @!UP1 UMOV UR9, 0x400 ;  /* 0x0000040000099882 */ /* 0x000fe20000000000 */
[----:B------:R-:W-:Y:S01]  /*07b0*/  VOTEU.ALL UP2, P1 ;  /* 0x00000000003f7886 */ /* 0x000fe20000840000 */
[----:B------:R-:W-:Y:S01]  /*07c0*/  VOTEU.ALL UP3, P1 ;  /* 0x00000000003f7886 */ /* 0x000fe20000860000 */
[----:B------:R-:W-:Y:S01]  /*07d0*/  VOTEU.ALL UP4, P1 ;  /* 0x00000000003f7886 */ /* 0x000fe20000880000 */
[----:B------:R-:W1:Y:S01]  /*07e0*/  @!UP1 S2UR UR10, SR_CgaCtaId ;  /* 0x00000000000a99c3 */ /* 0x000e620000008800 */
[----:B------:R-:W-:Y:S01]  /*07f0*/  VOTEU.ALL UP5, P1 ;  /* 0x00000000003f7886 */ /* 0x000fe200008a0000 */
[----:B------:R-:W-:-:S04]  /*0800*/  SHF.R.S32.HI R3, RZ, 0x1f, R4 ;  /* 0x0000001fff037819 */ /* 0x000fc80000011404 */
[----:B------:R-:W-:-:S04]  /*0810*/  LEA.HI R3, R3, R4, RZ, 0x7 ;  /* 0x0000000403037211 */ /* 0x000fc800078f38ff */
[----:B------:R-:W-:-:S05]  /*0820*/  LOP3.LUT R3, R3, 0xffffff80, RZ, 0xc0, !PT ;  /* 0xffffff8003037812 */ /* 0x000fca00078ec0ff */
[----:B------:R-:W-:Y:S01]  /*0830*/  IMAD.IADD R3, R4, 0x1, -R3 ;  /* 0x0000000104037824 */ /* 0x000fe200078e0a03 */
[----:B0-----:R-:W-:Y:S02]  /*0840*/  @!UP0 ULEA UR8, UR7, UR6, 0x18 ;  /* 0x0000000607088291 */ /* 0x001fe4000f8ec03f */
[----:B------:R-:W-:-:S04]  /*0850*/  @!UP1 UIADD3 UR6, -UR11, 0x100000, URZ ;  /* 0x001000000b069890 */ /* 0x000fc8000fffe13f */
[----:B------:R-:W-:Y:S02]  /*0860*/  @!UP1 USHF.L.U32 UR7, UR6, 0xb, URZ ;  /* 0x0000000b06079899 */ /* 0x000fe4000800063f */
[----:B------:R-:W-:Y:S01]  /*0870*/  @!UP1 USHF.L.U32 UR6, UR6, 0x1, URZ ;  /* 0x0000000106069899 */ /* 0x000fe2000800063f */
[----:B------:R-:W-:Y:S01]  /*0880*/  VOTEU.ALL UP0, P0 ;  /* 0x00000000003f7886 */ /* 0x000fe20000000000 */
[----:B-1----:R-:W-:Y:S01]  /*0890*/  @!UP1 ULEA UR9, UR10, UR9, 0x18 ;  /* 0x000000090a099291 */ /* 0x002fe2000f8ec03f */
[----:B------:R-:W-:Y:S02]  /*08a0*/  VOTEU.ALL UP1, P0 ;  /* 0x00000000003f7886 */ /* 0x000fe40000020000 */
[----:B------:R-:W-:Y:S01]  /*08b0*/  ULDC.64 UR10, c[0x0][0x598] ;  /* 0x00016600000a7ab9 */ /* 0x000fe20000000a00 */
[----:B------:R-:W-:Y:S01]  /*08c0*/  ISETP.NE.AND P0, PT, R0, 0x3, PT ;  /* 0x000000030000780c */ /* 0x000fe20003f05270 */
[----:B------:R-:W0:Y:S02]  /*08d0*/  FENCE.VIEW.ASYNC.S ;  /* 0x00000000000073c6 */ /* 0x000e240000000000 */
[----:B0-----:R0:W1:Y:S01]  /*08e0*/  @!UP0 SYNCS.EXCH.64 URZ, [UR8+0x1f0], UR4 ;  /* 0x0001f004083f85b2 */ /* 0x0010620008000100 */
[----:B------:R-:W-:-:S02]  /*08f0*/  ISETP.NE.U32.AND P1, PT, RZ, UR10, PT ;  /* 0x0000000aff007c0c */ /* 0x000fc4000bf25070 */
[----:B------:R-:W-:Y:S02]  /*0900*/  ISETP.EQ.OR P0, PT, R0, RZ, !P0 ;  /* 0x000000ff0000720c */ /* 0x000fe40004702670 */
[----:B------:R-:W-:Y:S02]  /*0910*/  ISETP.NE.AND.EX P1, PT, RZ, UR11, PT, P1 ;  /* 0x0000000bff007c0c */ /* 0x000fe4000bf25310 */
[----:B------:R-:W-:-:S04]  /*0920*/  ISETP.EQ.AND P0, PT, R8, RZ, P0 ;  /* 0x000000ff0800720c */ /* 0x000fc80000702270 */
[----:B------:R-:W-:-:S04]  /*0930*/  SEL R16, RZ, 0x1, !P0 ;  /* 0x00000001ff107807 */ /* 0x000fc80004000000 */
[----:B------:R-:W-:Y:S01]  /*0940*/  SEL R16, R16, 0x2, P3 ;  /* 0x0000000210107807 */ /* 0x000fe20001800000 */
[----:B------:R0:W1:Y:S01]  /*0950*/  @!UP1 SYNCS.EXCH.64 URZ, [UR8+0x1f8], UR4 ;  /* 0x0001f804083f95b2 */ /* 0x0000620008000100 */
[----:B------:R-:W-:Y:S01]  /*0960*/  NOP ;  /* 0x0000000000007918 */ /* 0x000fe20000000000 */
[----:B------:R0:W1:Y:S01]  /*0970*/  @!UP2 SYNCS.EXCH.64 URZ, [UR9+0x1d0], UR6 ;  /* 0x0001d006093fa5b2 */ /* 0x0000620008000100 */
[----:B------:R0:W1:Y:S01]  /*0980*/  @!UP3 SYNCS.EXCH.64 URZ, [UR9+0x1d8], UR6 ;  /* 0x0001d806093fb5b2 */ /* 0x0000620008000100 */
[----:B------:R0:W1:Y:S01]  /*0990*/  @!UP4 SYNCS.EXCH.64 URZ, [UR9+0x1e0], UR6 ;  /* 0x0001e006093fc5b2 */ /* 0x0000620008000100 */
[----:B------:R0:W1:Y:S01]  /*09a0*/  @!UP5 SYNCS.EXCH.64 URZ, [UR9+0x1e8], UR6 ;  /* 0x0001e806093fd5b2 */ /* 0x0000620008000100 */
[----:B------:R-:W-:Y:S01]  /*09b0*/  NOP ;  /* 0x0000000000007918 */ /* 0x000fe20000000000 */
[----:B-1----:R-:W-:Y:S06]  /*09c0*/  BAR.SYNC.DEFER_BLOCKING 0x0 ;  /* 0x0000000000007b1d */ /* 0x002fec0000010000 */
[----:B0-2---:R-:W-:Y:S05]  /*09d0*/  @!P1 BRA `(.L_x_4) ;  /* 0x00000000001c9947 */ /* 0x005fea0003800000 */
[----:B------:R-:W0:Y:S02]  /*09e0*/  LDC.64 R6, c[0x0][0x598] ;  /* 0x00016600ff067b82 */ /* 0x000e240000000a00 */
[----:B0-----:R-:W2:Y:S02]  /*09f0*/  LDG.E.64 R6, desc[UR36][R6.64] ;  /* 0x0000002406067981 */ /* 0x001ea4000c1e1b00 */
[----:B--2---:R-:W-:-:S04]  /*0a00*/  ISETP.NE.U32.AND P0, PT, R6, RZ, PT ;  /* 0x000000ff0600720c */ /* 0x004fc80003f05070 */
[----:B------:R-:W-:-:S13]  /*0a10*/  ISETP.NE.AND.EX P0, PT, R7, RZ, PT, P0 ;  /* 0x000000ff0700720c */ /* 0x000fda0003f05300 */
[----:B------:R-:W-:Y:S05]  /*0a20*/  @!P0 BRA `(.L_x_4) ;  /* 0x0000000000088947 */ /* 0x000fea0003800000 */
[----:B------:R1:W5:Y:S01]  /*0a30*/  LD.E R56, desc[UR36][R6.64] ;  /* 0x0000002406387980 */ /* 0x000362000c101900 */
[----:B------:R-:W-:Y:S05]  /*0a40*/  BRA `(.L_x_5) ;  /* 0x0000000000247947 */ /* 0x000fea0003800000 */
.L_x_4:
[----:B------:R-:W-:Y:S02]  /*0a50*/  ULDC.64 UR4, c[0x0][0x588] ;  /* 0x0001620000047ab9 */ /* 0x000fe40000000a00 */
[----:B------:R-:W-:-:S04]  /*0a60*/  ISETP.NE.U32.AND P0, PT, RZ, UR4, PT ;  /* 0x00000004ff007c0c */ /* 0x000fc8000bf05070 */
[----:B------:R-:W-:-:S13]  /*0a70*/  ISETP.NE.AND.EX P0, PT, RZ, UR5, PT, P0 ;  /* 0x00000005ff007c0c */ /* 0x000fda000bf05300 */
[----:B------:R-:W-:Y:S05]  /*0a80*/  @!P0 BRA `(.L_x_6) ;  /* 0x00000000000c8947 */ /* 0x000fea0003800000 */
[----:B------:R-:W0:Y:S02]  /*0a90*/  LDC.64 R56, c[0x0][0x588] ;  /* 0x00016200ff387b82 */ /* 0x000e240000000a00 */
[----:B0-----:R0:W5:Y:S01]  /*0aa0*/  LDG.E R56, desc[UR36][R56.64] ;  /* 0x0000002438387981 */ /* 0x001162000c1e1900 */
[----:B------:R-:W-:Y:S05]  /*0ab0*/  BRA `(.L_x_5) ;  /* 0x0000000000087947 */ /* 0x000fea0003800000 */
.L_x_6:
[----:B------:R-:W-:Y:S02]  /*0ac0*/  ULDC UR4, c[0x0][0x580] ;  /* 0x0001600000047ab9 */ /* 0x000fe40000000800 */
[----:B------:R-:W-:-:S07]  /*0ad0*/  IMAD.U32 R56, RZ, RZ, UR4 ;  /* 0x00000004ff387e24 */ /* 0x000fce000f8e00ff */
.L_x_5:
[----:B------:R-:W-:Y:S02]  /*0ae0*/  ULDC.64 UR4, c[0x0][0x5a0] ;  /* 0x0001680000047ab9 */ /* 0x000fe40000000a00 */
[----:B------:R-:W-:-:S04]  /*0af0*/  ISETP.NE.U32.AND P0, PT, RZ, UR4, PT ;  /* 0x00000004ff007c0c */ /* 0x000fc8000bf05070 */
[----:B------:R-:W-:-:S13]  /*0b00*/  ISETP.NE.AND.EX P0, PT, RZ, UR5, PT, P0 ;  /* 0x00000005ff007c0c */ /* 0x000fda000bf05300 */
[----:B------:R-:W-:Y:S05]  /*0b10*/  @!P0 BRA `(.L_x_7) ;  /* 0x00000000001c8947 */ /* 0x000fea0003800000 */
[----:B-1----:R-:W1:Y:S02]  /*0b20*/  LDC.64 R6, c[0x0][0x5a0] ;  /* 0x00016800ff067b82 */ /* 0x002e640000000a00 */
[----:B-1----:R-:W2:Y:S02]  /*0b30*/  LDG.E.64 R6, desc[UR36][R6.64] ;  /* 0x0000002406067981 */ /* 0x002ea4000c1e1b00 */
[----:B--2---:R-:W-:-:S04]  /*0b40*/  ISETP.NE.U32.AND P0, PT, R6, RZ, PT ;  /* 0x000000ff0600720c */ /* 0x004fc80003f05070 */
[----:B------:R-:W-:-:S13]  /*0b50*/  ISETP.NE.AND.EX P0, PT, R7, RZ, PT, P0 ;  /* 0x000000ff0700720c */ /* 0x000fda0003f05300 */
[----:B------:R-:W-:Y:S05]  /*0b60*/  @!P0 BRA `(.L_x_7) ;  /* 0x0000000000088947 */ /* 0x000fea0003800000 */
[----:B0-----:R2:W5:Y:S01]  /*0b70*/  LD.E R57, desc[UR36][R6.64] ;  /* 0x0000002406397980 */ /* 0x001562000c101900 */
[----:B------:R-:W-:Y:S05]  /*0b80*/  BRA `(.L_x_8) ;  /* 0x0000000000247947 */ /* 0x000fea0003800000 */
.L_x_7:
[----:B------:R-:W-:Y:S02]  /*0b90*/  ULDC.64 UR4, c[0x0][0x590] ;  /* 0x0001640000047ab9 */ /* 0x000fe40000000a00 */
[----:B------:R-:W-:-:S04]  /*0ba0*/  ISETP.NE.U32.AND P0, PT, RZ, UR4, PT ;  /* 0x00000004ff007c0c */ /* 0x000fc8000bf05070 */
[----:B------:R-:W-:-:S13]  /*0bb0*/  ISETP.NE.AND.EX P0, PT, RZ, UR5, PT, P0 ;  /* 0x00000005ff007c0c */ /* 0x000fda000bf05300 */
[----:B------:R-:W-:Y:S05]  /*0bc0*/  @!P0 BRA `(.L_x_9) ;  /* 0x00000000000c8947 */ /* 0x000fea0003800000 */
[----:B-1----:R-:W0:Y:S02]  /*0bd0*/  LDC.64 R6, c[0x0][0x590] ;  /* 0x00016400ff067b82 */ /* 0x002e240000000a00 */
[----:B0-----:R0:W5:Y:S01]  /*0be0*/  LDG.E R57, desc[UR36][R6.64] ;  /* 0x0000002406397981 */ /* 0x001162000c1e1900 */
[----:B------:R-:W-:Y:S05]  /*0bf0*/  BRA `(.L_x_8) ;  /* 0x0000000000087947 */ /* 0x000fea0003800000 */
.L_x_9:
[----:B------:R-:W-:Y:S02]  /*0c00*/  ULDC UR4, c[0x0][0x584] ;  /* 0x0001610000047ab9 */ /* 0x000fe40000000800 */
[----:B0-----:R-:W-:-:S07]  /*0c10*/  IMAD.U32 R57, RZ, RZ, UR4 ;  /* 0x00000004ff397e24 */ /* 0x001fce000f8e00ff */
.L_x_8:
[----:B------:R-:W3:Y:S01]  /*0c20*/  LDC R2, c[0x0][0x65c] ;  /* 0x00019700ff027b82 */ /* 0x000ee20000000800 */
[----:B------:R-:W4:Y:S01]  /*0c30*/  S2R R14, SR_CTAID.Y ;  /* 0x00000000000e7919 */ /* 0x000f220000002600 */
[----:B------:R-:W-:Y:S01]  /*0c40*/  ULDC UR6, c[0x0][0x28c] ;  /* 0x0000a30000067ab9 */ /* 0x000fe20000000800 */
[----:B------:R-:W-:Y:S01]  /*0c50*/  ISETP.NE.AND P0, PT, R8, 0x2, PT ;  /* 0x000000020800780c */ /* 0x000fe20003f05270 */
[----:B------:R-:W-:Y:S01]  /*0c60*/  UIADD3 UR6, UR6, 0x3f, URZ ;  /* 0x0000003f06067890 */ /* 0x000fe2000fffe03f */
[----:B012---:R-:W0:Y:S01]  /*0c70*/  S2R R6, SR_CTAID.X ;  /* 0x0000000000067919 */ /* 0x007e220000002500 */
[----:B------:R-:W-:Y:S01]  /*0c80*/  IMAD.MOV.U32 R7, RZ, RZ, RZ ;  /* 0x000000ffff077224 */ /* 0x000fe200078e00ff */
[----:B------:R-:W-:Y:S01]  /*0c90*/  UMOV UR39, URZ ;  /* 0x0000003f00277c82 */ /* 0x000fe20008000000 */
[----:B------:R-:W-:Y:S01]  /*0ca0*/  USHF.R.S32.HI UR7, URZ, 0x1f, UR6 ;  /* 0x0000001f3f077899 */ /* 0x000fe20008011406 */
[----:B------:R-:W-:Y:S01]  /*0cb0*/  UMOV UR38, URZ ;  /* 0x0000003f00267c82 */ /* 0x000fe20008000000 */
[----:B------:R-:W-:-:S02]  /*0cc0*/  ULDC.64 UR8, c[0x0][0x650] ;  /* 0x0001940000087ab9 */ /* 0x000fc40000000a00 */
[----:B------:R-:W-:-:S04]  /*0cd0*/  ULEA.HI UR7, UR7, UR6, URZ, 0x6 ;  /* 0x0000000607077291 */ /* 0x000fc8000f8f303f */
[----:B------:R-:W-:Y:S01]  /*0ce0*/  USHF.R.S32.HI UR40, URZ, 0x6, UR7 ;  /* 0x000000063f287899 */ /* 0x000fe20008011407 */
[----:B---3--:R-:W-:-:S13]  /*0cf0*/  ISETP.NE.AND P1, PT, R2, 0x1, PT ;  /* 0x000000010200780c */ /* 0x008fda0003f25270 */
[----:B------:R-:W0:Y:S01]  /*0d00*/  @P1 LDC R19, c[0x0][0x10] ;  /* 0x00000400ff131b82 */ /* 0x000e220000000800 */
[----:B----4-:R-:W-:Y:S02]  /*0d10*/  @P1 IMAD.MOV.U32 R8, RZ, RZ, R14 ;  /* 0x000000ffff081224 */ /* 0x010fe400078e000e */
[----:B------:R-:W-:Y:S02]  /*0d20*/  @P1 IMAD.MOV.U32 R9, RZ, RZ, RZ ;  /* 0x000000ffff091224 */ /* 0x000fe400078e00ff */
[----:B------:R-:W-:-:S03]  /*0d30*/  @P1 IMAD.MOV.U32 R17, RZ, RZ, RZ ;  /* 0x000000ffff111224 */ /* 0x000fc600078e00ff */
[----:B------:R-:W1:Y:S01]  /*0d40*/  @!P1 LDC R11, c[0x0][0xc] ;  /* 0x00000300ff0b9b82 */ /* 0x000e620000000800 */
[----:B------:R-:W-:Y:S01]  /*0d50*/  ULDC UR4, c[0x0][0xc] ;  /* 0x0000030000047ab9 */ /* 0x000fe20000000800 */
[----:B------:R-:W-:Y:S02]  /*0d60*/  ULDC UR5, c[0x0][0x10] ;  /* 0x0000040000057ab9 */ /* 0x000fe40000000800 */
[----:B------:R-:W-:-:S04]  /*0d70*/  UIMAD.WIDE.U32 UR4, UR4, UR5, URZ ;  /* 0x00000005040472a5 */ /* 0x000fc8000f8e003f */
[----:B------:R-:W2:Y:S01]  /*0d80*/  LDC R2, c[0x0][0x14] ;  /* 0x00000500ff027b82 */ /* 0x000ea20000000800 */
[----:B0-----:R-:W-:-:S04]  /*0d90*/  @P1 IMAD.WIDE.U32 R18, R6, R19, R8 ;  /* 0x0000001306121225 */ /* 0x001fc800078e0008 */
[----:B------:R-:W-:Y:S02]  /*0da0*/  @P1 IMAD.IADD R17, R19, 0x1, R17 ;  /* 0x0000000113111824 */ /* 0x000fe400078e0211 */
[----:B-1----:R-:W-:-:S04]  /*0db0*/  @!P1 IMAD.WIDE.U32 R8, R11, R14, R6 ;  /* 0x0000000e0b089225 */ /* 0x002fc800078e0006 */
[----:B------:R-:W-:Y:S02]  /*0dc0*/  @!P1 IMAD.MOV.U32 R18, RZ, RZ, R8 ;  /* 0x000000ffff129224 */ /* 0x000fe400078e0008 */
[----:B------:R-:W-:Y:S02]  /*0dd0*/  @!P1 IMAD.MOV.U32 R17, RZ, RZ, R9 ;  /* 0x000000ffff119224 */ /* 0x000fe400078e0009 */
[----:B--2---:R-:W-:-:S04]  /*0de0*/  IMAD.WIDE.U32 R12, R2, UR4, RZ ;  /* 0x00000004020c7c25 */ /* 0x004fc8000f8e00ff */
[----:B------:R-:W-:Y:S01]  /*0df0*/  IMAD R23, R2, UR5, RZ ;  /* 0x0000000502177c24 */ /* 0x000fe2000f8e02ff */
[----:B------:R0:W-:Y:S03]  /*0e00*/  STL.64 [R1], R12 ;  /* 0x0000000c01007387 */ /* 0x0001e60000100a00 */
[----:B------:R-:W-:Y:S01]  /*0e10*/  IMAD.IADD R23, R13, 0x1, R23 ;  /* 0x000000010d177824 */ /* 0x000fe200078e0217 */
[----:B------:R-:W-:Y:S06]  /*0e20*/  @P0 BRA `(.L_x_10) ;  /* 0x0000000000200947 */ /* 0x000fec0003800000 */
[----:B------:R-:W-:Y:S01]  /*0e30*/  UISETP.GE.U32.AND UP0, UPT, UR40, 0x1c, UPT ;  /* 0x0000001c2800788c */ /* 0x000fe2000bf06070 */
[----:B------:R-:W-:Y:S01]  /*0e40*/  IADD3 R18, P0, R18, R12, RZ ;  /* 0x0000000c12127210 */ /* 0x000fe20007f1e0ff */
[----:B------:R-:W-:Y:S01]  /*0e50*/  USHF.R.U32.HI UR4, URZ, 0x2, UR40 ;  /* 0x000000023f047899 */ /* 0x000fe20008011628 */
[----:B------:R-:W-:-:S03]  /*0e60*/  UMOV UR38, URZ ;  /* 0x0000003f00267c82 */ /* 0x000fc60008000000 */
[----:B------:R-:W-:Y:S01]  /*0e70*/  UIMAD.WIDE.U32 UR4, UR4, 0x24924925, URZ ;  /* 0x24924925040478a5 */ /* 0x000fe2000f8e003f */
[----:B------:R-:W-:-:S03]  /*0e80*/  IMAD.X R17, R23, 0x1, R17, P0 ;  /* 0x0000000117117824 */ /* 0x000fc600000e0611 */
[----:B------:R-:W-:Y:S02]  /*0e90*/  UIMAD UR39, UR5, -0x1c, UR40 ;  /* 0xffffffe4052778a4 */ /* 0x000fe4000f8e0228 */
[----:B------:R-:W-:-:S12]  /*0ea0*/  @UP0 ULOP3.LUT UR38, UR5, 0x1, URZ, 0xc0, !UPT ;  /* 0x0000000105260892 */ /* 0x000fd8000f8ec03f */
.L_x_10:
[----:B------:R-:W-:Y:S01]  /*0eb0*/  ISETP.GE.U32.AND P0, PT, R18, UR8, PT ;  /* 0x0000000812007c0c */ /* 0x000fe2000bf06070 */
[----:B------:R-:W-:Y:S01]  /*0ec0*/  IMAD.MOV.U32 R19, RZ, RZ, -0x1 ;  /* 0xffffffffff137424 */ /* 0x000fe200078e00ff */
[----:B------:R-:W-:Y:S01]  /*0ed0*/  PRMT R8, RZ, 0x7610, R8 ;  /* 0x00007610ff087816 */ /* 0x000fe20000000008 */
[----:B------:R-:W-:Y:S01]  /*0ee0*/  IMAD.MOV.U32 R22, RZ, RZ, -0x1 ;  /* 0xffffffffff167424 */ /* 0x000fe200078e00ff */
[----:B------:R-:W-:Y:S01]  /*0ef0*/  ISETP.GE.U32.AND.EX P0, PT, R17, UR9, PT, P0 ;  /* 0x0000000911007c0c */ /* 0x000fe2000bf06100 */
[----:B------:R-:W-:-:S12]  /*0f00*/  IMAD.MOV.U32 R2, RZ, RZ, -0x1 ;  /* 0xffffffffff027424 */ /* 0x000fd800078e00ff */
[----:B------:R-:W-:Y:S05]  /*0f10*/  @P0 BRA `(.L_x_11) ;  /* 0x00000004005c0947 */ /* 0x000fea0003800000 */
[----:B------:R-:W1:Y:S01]  /*0f20*/  LDC.64 R20, c[0x0][0x628] ;  /* 0x00018a00ff147b82 */ /* 0x000e620000000a00 */
[----:B------:R-:W-:Y:S02]  /*0f30*/  IMAD.MOV.U32 R8, RZ, RZ, R18 ;  /* 0x000000ffff087224 */ /* 0x000fe400078e0012 */
[----:B------:R-:W-:-:S05]  /*0f40*/  IMAD.MOV.U32 R9, RZ, RZ, R17 ;  /* 0x000000ffff097224 */ /* 0x000fca00078e0011 */
[----:B------:R-:W2:Y:S08]  /*0f50*/  LDC R2, c[0x0][0x630] ;  /* 0x00018c00ff027b82 */ /* 0x000eb00000000800 */
[----:B------:R-:W3:Y:S01]  /*0f60*/  LDC.64 R24, c[0x0][0x620] ;  /* 0x00018800ff187b82 */ /* 0x000ee20000000a00 */
[----:B-1----:R-:W-:-:S04]  /*0f70*/  ISETP.NE.U32.AND P0, PT, R20, RZ, PT ;  /* 0x000000ff1400720c */ /* 0x002fc80003f05070 */
[----:B------:R-:W-:-:S13]  /*0f80*/  ISETP.NE.AND.EX P0, PT, R21, RZ, PT, P0 ;  /* 0x000000ff1500720c */ /* 0x000fda0003f05300 */
[----:B--23--:R-:W-:Y:S05]  /*0f90*/  @!P0 BRA `(.L_x_12) ;  /* 0x0000000000288947 */ /* 0x00cfea0003800000 */
[----:B0-----:R-:W0:Y:S02]  /*0fa0*/  LDC R13, c[0x0][0x634] ;  /* 0x00018d00ff0d7b82 */ /* 0x001e240000000800 */
[----:B0-----:R-:W-:-:S05]  /*0fb0*/  IADD3 R13, P0, R18, R13, RZ ;  /* 0x0000000d120d7210 */ /* 0x001fca0007f1e0ff */
[----:B------:R-:W-:-:S04]  /*0fc0*/  IMAD.X R15, RZ, RZ, R17, P0 ;  /* 0x000000ffff0f7224 */ /* 0x000fc800000e0611 */
[----:B------:R-:W-:-:S04]  /*0fd0*/  IMAD.WIDE.U32 R8, R15, R20, RZ ;  /* 0x000000140f087225 */ /* 0x000fc800078e00ff */
[----:B------:R-:W-:-:S04]  /*0fe0*/  IMAD.WIDE.U32 R10, P0, R13, R21, R8 ;  /* 0x000000150d0a7225 */ /* 0x000fc80007800008 */
[----:B------:R-:W-:-:S04]  /*0ff0*/  IMAD.WIDE.U32 R8, R13, R20, RZ ;  /* 0x000000140d087225 */ /* 0x000fc800078e00ff */
[----:B------:R-:W-:Y:S01]  /*1000*/  IMAD.X R13, RZ, RZ, RZ, P0 ;  /* 0x000000ffff0d7224 */ /* 0x000fe200000e06ff */
[----:B------:R-:W-:Y:S01]  /*1010*/  IADD3 RZ, P0, R9, R10, RZ ;  /* 0x0000000a09ff7210 */ /* 0x000fe20007f1e0ff */
[----:B------:R-:W-:-:S04]  /*1020*/  IMAD.MOV.U32 R12, RZ, RZ, R11 ;  /* 0x000000ffff0c7224 */ /* 0x000fc800078e000b */
[----:B------:R-:W-:-:S08]  /*1030*/  IMAD.WIDE.U32.X R8, R15, R21, R12, P0 ;  /* 0x000000150f087225 */ /* 0x000fd000000e040c */
.L_x_12:
[-CC-:B------:R-:W-:Y:S01]  /*1040*/  SHF.R.U64 R31, R8, R2.reuse, R9.reuse ;  /* 0x00000002081f7219 */ /* 0x180fe20000001209 */
[----:B0-----:R-:W0:Y:S01]  /*1050*/  LDC R12, c[0x0][0x618] ;  /* 0x00018600ff0c7b82 */ /* 0x001e220000000800 */
[----:B------:R-:W-:Y:S01]  /*1060*/  SHF.R.U32.HI R7, RZ, R2, R9 ;  /* 0x00000002ff077219 */ /* 0x000fe20000011609 */
[----:B------:R-:W-:Y:S01]  /*1070*/  ULDC UR4, c[0x0][0x150] ;  /* 0x0000540000047ab9 */ /* 0x000fe20000000800 */
[----:B------:R-:W-:Y:S01]  /*1080*/  IADD3 R11, P0, RZ, -R31, RZ ;  /* 0x8000001fff0b7210 */ /* 0x000fe20007f1e0ff */
[----:B------:R-:W-:Y:S01]  /*1090*/  IMAD.MOV.U32 R19, RZ, RZ, R17 ;  /* 0x000000ffff137224 */ /* 0x000fe200078e0011 */
[----:B------:R-:W-:-:S03]  /*10a0*/  I2FP.F32.U32 R2, R6 ;  /* 0x0000000600027245 */ /* 0x000fc60000201000 */
[----:B------:R-:W1:Y:S01]  /*10b0*/  LDC.64 R26, c[0x0][0x640] ;  /* 0x00019000ff1a7b82 */ /* 0x000e620000000a00 */
[----:B------:R-:W-:Y:S02]  /*10c0*/  IMAD.X R13, RZ, RZ, ~R7, P0 ;  /* 0x000000ffff0d7224 */ /* 0x000fe400000e0e07 */
[----:B------:R-:W-:Y:S01]  /*10d0*/  FMUL R2, R2, UR4 ;  /* 0x0000000402027c20 */ /* 0x000fe20008400000 */
[----:B------:R-:W-:Y:S01]  /*10e0*/  IMAD.WIDE.U32 R8, R11, R24, R18 ;  /* 0x000000180b087225 */ /* 0x000fe200078e0012 */
[----:B------:R-:W-:-:S03]  /*10f0*/  ULDC UR4, c[0x0][0x154] ;  /* 0x0000550000047ab9 */ /* 0x000fc60000000800 */
[----:B------:R-:W-:Y:S01]  /*1100*/  IMAD R10, R13, R24, RZ ;  /* 0x000000180d0a7224 */ /* 0x000fe200078e02ff */
[----:B------:R-:W2:Y:S01]  /*1110*/  LDC R7, c[0x0][0x144] ;  /* 0x00005100ff077b82 */ /* 0x000ea20000000800 */
[----:B------:R-:W3:Y:S02]  /*1120*/  F2I.U32.TRUNC.NTZ R2, R2 ;  /* 0x0000000200027305 */ /* 0x000ee4000020f000 */
[----:B------:R-:W-:-:S04]  /*1130*/  IMAD R11, R11, R25, R10 ;  /* 0x000000190b0b7224 */ /* 0x000fc800078e020a */
[----:B------:R-:W-:Y:S01]  /*1140*/  IMAD.IADD R9, R9, 0x1, R11 ;  /* 0x0000000109097824 */ /* 0x000fe200078e020b */
[----:B------:R-:W4:Y:S01]  /*1150*/  LDC R22, c[0x0][0x608] ;  /* 0x00018200ff167b82 */ /* 0x000f220000000800 */
[----:B------:R-:W-:-:S03]  /*1160*/  IMAD.MOV.U32 R11, RZ, RZ, -0x1 ;  /* 0xffffffffff0b7424 */ /* 0x000fc600078e00ff */
[--C-:B0-----:R-:W-:Y:S02]  /*1170*/  SHF.R.U64 R20, R8, R12, R9.reuse ;  /* 0x0000000c08147219 */ /* 0x101fe40000001209 */
[----:B------:R-:W-:Y:S02]  /*1180*/  I2FP.F32.U32 R8, R14 ;  /* 0x0000000e00087245 */ /* 0x000fe40000201000 */
[----:B------:R-:W0:Y:S01]  /*1190*/  LDC R24, c[0x0][0x658] ;  /* 0x00019600ff187b82 */ /* 0x000e220000000800 */
[----:B-1----:R-:W-:Y:S01]  /*11a0*/  ISETP.NE.U32.AND P0, PT, R26, RZ, PT ;  /* 0x000000ff1a00720c */ /* 0x002fe20003f05070 */
[----:B---3--:R-:W-:Y:S02]  /*11b0*/  IMAD.MOV R10, RZ, RZ, -R2 ;  /* 0x000000ffff0a7224 */ /* 0x008fe400078e0a02 */
[----:B------:R-:W-:Y:S01]  /*11c0*/  FMUL R8, R8, UR4 ;  /* 0x0000000408087c20 */ /* 0x000fe20008400000 */
[----:B------:R-:W-:Y:S02]  /*11d0*/  SHF.R.U32.HI R9, RZ, R12, R9 ;  /* 0x0000000cff097219 */ /* 0x000fe40000011609 */
[----:B------:R-:W-:Y:S01]  /*11e0*/  ISETP.NE.AND.EX P0, PT, R27, RZ, PT, P0 ;  /* 0x000000ff1b00720c */ /* 0x000fe20003f05300 */
[----:B------:R1:W3:Y:S01]  /*11f0*/  F2I.U32.TRUNC.NTZ R15, R8 ;  /* 0x00000008000f7305 */ /* 0x0002e2000020f000 */
[----:B------:R-:W1:Y:S01]  /*1200*/  LDC R19, c[0x0][0x148] ;  /* 0x00005200ff137b82 */ /* 0x000e620000000800 */
[----:B--2---:R-:W-:-:S07]  /*1210*/  IMAD R2, R7, R10, R6 ;  /* 0x0000000a07027224 */ /* 0x004fce00078e0206 */
[----:B------:R-:W2:Y:S01]  /*1220*/  LDC R25, c[0x0][0x600] ;  /* 0x00018000ff197b82 */ /* 0x000ea20000000800 */
[-CC-:B----4-:R-:W-:Y:S02]  /*1230*/  SHF.R.U64 R32, R20, R22.reuse, R9.reuse ;  /* 0x0000001614207219 */ /* 0x190fe40000001209 */
[----:B------:R-:W-:Y:S01]  /*1240*/  SHF.R.U32.HI R7, RZ, R22, R9 ;  /* 0x00000016ff077219 */ /* 0x000fe20000011609 */
[----:B------:R-:W-:-:S04]  /*1250*/  IMAD.MOV.U32 R9, RZ, RZ, 0x1 ;  /* 0x00000001ff097424 */ /* 0x000fc800078e00ff */
[----:B------:R-:W4:Y:S01]  /*1260*/  LDC R28, c[0x0][0x648] ;  /* 0x00019200ff1c7b82 */ /* 0x000f220000000800 */
[-C--:B0-----:R-:W-:Y:S02]  /*1270*/  SHF.L.U32 R6, R11, R24.reuse, RZ ;  /* 0x000000180b067219 */ /* 0x081fe400000006ff */
[--C-:B------:R-:W-:Y:S02]  /*1280*/  SHF.R.U64 R22, R32, R24, R7.reuse ;  /* 0x0000001820167219 */ /* 0x100fe40000001207 */
[----:B------:R-:W-:Y:S02]  /*1290*/  LOP3.LUT R13, RZ, R6, RZ, 0x33, !PT ;  /* 0x00000006ff0d7212 */ /* 0x000fe400078e33ff */
[-C--:B------:R-:W-:Y:S01]  /*12a0*/  SHF.R.U32.HI R7, RZ, R24.reuse, R7 ;  /* 0x00000018ff077219 */ /* 0x080fe20000011607 */
[----:B------:R-:W0:Y:S01]  /*12b0*/  LDC R29, c[0x0][0x638] ;  /* 0x00018e00ff1d7b82 */ /* 0x000e220000000800 */
[----:B------:R-:W-:Y:S01]  /*12c0*/  SHF.L.U32 R12, R9, R24, RZ ;  /* 0x00000018090c7219 */ /* 0x000fe200000006ff */
[----:B------:R-:W-:-:S06]  /*12d0*/  IMAD.MOV.U32 R6, RZ, RZ, R22 ;  /* 0x000000ffff067224 */ /* 0x000fcc00078e0016 */
[----:B------:R-:W0:Y:S01]  /*12e0*/  LDC R30, c[0x0][0x610] ;  /* 0x00018400ff1e7b82 */ /* 0x000e220000000800 */
[----:B-1-3--:R-:W-:Y:S05]  /*12f0*/  @!P0 BRA `(.L_x_13) ;  /* 0x0000000000288947 */ /* 0x00afea0003800000 */
[----:B------:R-:W1:Y:S02]  /*1300*/  LDC R11, c[0x0][0x64c] ;  /* 0x00019300ff0b7b82 */ /* 0x000e640000000800 */
[----:B-1----:R-:W-:-:S05]  /*1310*/  IADD3 R11, P0, R22, R11, RZ ;  /* 0x0000000b160b7210 */ /* 0x002fca0007f1e0ff */
        /* <DEDUP_REMOVED lines=8> */
.L_x_13:
[----:B----4-:R-:W-:Y:S01]  /*13a0*/  SHF.R.U64 R6, R6, R28, R7 ;  /* 0x0000001c06067219 */ /* 0x010fe20000001207 */
[----:B--2---:R-:W-:Y:S01]  /*13b0*/  VIADD R7, R25, 0xffffffff ;  /* 0xffffffff19077836 */ /* 0x004fe20000000000 */
[----:B------:R-:W-:Y:S01]  /*13c0*/  LOP3.LUT R13, R32, R13, RZ, 0xc0, !PT ;  /* 0x0000000d200d7212 */ /* 0x000fe200078ec0ff */
[----:B------:R-:W-:Y:S02]  /*13d0*/  IMAD.MOV R15, RZ, RZ, -R15 ;  /* 0x000000ffff0f7224 */ /* 0x000fe400078e0a0f */
[----:B------:R-:W-:Y:S01]  /*13e0*/  IMAD.MOV R8, RZ, RZ, -R6 ;  /* 0x000000ffff087224 */ /* 0x000fe200078e0a06 */
[----:B------:R-:W-:Y:S01]  /*13f0*/  LOP3.LUT R7, R20, R7, RZ, 0xc0, !PT ;  /* 0x0000000714077212 */ /* 0x000fe200078ec0ff */
[----:B------:R-:W-:Y:S02]  /*1400*/  IMAD R13, R12, R6, R13 ;  /* 0x000000060c0d7224 */ /* 0x000fe400078e020d */
[----:B------:R-:W-:Y:S02]  /*1410*/  @P1 IMAD R2, R19, R15, R14 ;  /* 0x0000000f13021224 */ /* 0x000fe400078e020e */
[----:B0-----:R-:W-:-:S02]  /*1420*/  IMAD R6, R8, R29, R22 ;  /* 0x0000001d08067224 */ /* 0x001fc400078e0216 */
[----:B------:R-:W-:Y:S02]  /*1430*/  IMAD R2, R13, R30, R2 ;  /* 0x0000001e0d027224 */ /* 0x000fe400078e0202 */
[----:B------:R-:W-:Y:S02]  /*1440*/  IMAD R19, R6, R25, R7 ;  /* 0x0000001906137224 */ /* 0x000fe400078e0207 */
[----:B------:R-:W-:-:S03]  /*1450*/  IMAD.MOV.U32 R8, RZ, RZ, 0x1 ;  /* 0x00000001ff087424 */ /* 0x000fc600078e00ff */
[----:B------:R-:W-:Y:S02]  /*1460*/  SEL R22, R19, R2, !P1 ;  /* 0x0000000213167207 */ /* 0x000fe40004800000 */
[----:B------:R-:W-:Y:S01]  /*1470*/  SEL R19, R2, R19, !P1 ;  /* 0x0000001302137207 */ /* 0x000fe20004800000 */
[----:B------:R-:W-:-:S07]  /*1480*/  IMAD.MOV.U32 R2, RZ, RZ, R31 ;  /* 0x000000ffff027224 */ /* 0x000fce00078e001f */
.L_x_11:
[----:B------:R-:W-:Y:S05]  /*1490*/  @!P2 BRA `(.L_x_14) ;  /* 0x000000300000a947 */ /* 0x000fea0003800000 */
[----:B------:R-:W-:-:S13]  /*14a0*/  ISETP.GT.U32.AND P0, PT, R33, 0x1, PT ;  /* 0x000000012100780c */ /* 0x000fda0003f04070 */
[----:B------:R-:W-:Y:S05]  /*14b0*/  @P0 EXIT ;  /* 0x000000000000094d */ /* 0x000fea0003800000 */
.L_x_15:
[----:B------:R-:W-:-:S08]  /*14c0*/  NOP ;  /* 0x0000000000007918 */ /* 0x000fd00000000000 */
[----:B------:R-:W1:Y:S02]  /*14d0*/  USETMAXREG.TRY_ALLOC.CTAPOOL UP0, 0xe8 ;  /* 0x000000e8000079c8 */ /* 0x000e640008000600 */
[----:B-1----:R-:W-:-:S13]  /*14e0*/  PLOP3.LUT P0, PT, PT, PT, UP0, 0x80, 0x0 ;  /* 0x000000000000781c */ /* 0x002fda0003f0f008 */
[----:B------:R-:W-:Y:S05]  /*14f0*/  @!P0 BRA `(.L_x_15) ;  /* 0xfffffffc00f08947 */ /* 0x000fea000383ffff */
[----:B------:R-:W-:-:S13]  /*1500*/  LOP3.LUT P0, RZ, R8, 0xff, RZ, 0xc0, !PT ;  /* 0x000000ff08ff7812 */ /* 0x000fda000780c0ff */
[----:B------:R-:W-:Y:S05]  /*1510*/  @!P0 EXIT ;  /* 0x000000000000894d */ /* 0x000fea0003800000 */
[----:B------:R-:W1:Y:S01]  /*1520*/  S2UR UR4, SR_CgaCtaId ;  /* 0x00000000000479c3 */ /* 0x000e620000008800 */
[----:B------:R-:W-:Y:S01]  /*1530*/  VIADD R6, R5, 0xffffffff ;  /* 0xffffffff05067836 */ /* 0x000fe20000000000 */
[----:B------:R-:W-:Y:S01]  /*1540*/  SHF.R.S32.HI R0, RZ, 0x1f, R3 ;  /* 0x0000001fff007819 */ /* 0x000fe20000011403 */
[----:B------:R-:W-:Y:S01]  /*1550*/  UMOV UR41, 0x400 ;  /* 0x0000040000297882 */ /* 0x000fe20000000000 */
[----:B------:R-:W-:Y:S02]  /*1560*/  UISETP.LT.AND UP0, UPT, UR40, 0x1, UPT ;  /* 0x000000012800788c */ /* 0x000fe4000bf01270 */
[----:B------:R-:W-:Y:S01]  /*1570*/  R2UR UR42, R6 ;  /* 0x00000000062a72ca */ /* 0x000fe200000e0000 */
[----:B------:R-:W-:Y:S01]  /*1580*/  ULDC UR6, c[0x0][0x284] ;  /* 0x0000a10000067ab9 */ /* 0x000fe20000000800 */
[CC--:B------:R-:W-:Y:S01]  /*1590*/  LEA.HI R4, R0.reuse, R3.reuse, RZ, 0x2 ;  /* 0x0000000300047211 */ /* 0x0c0fe200078f10ff */
[----:B------:R-:W-:Y:S01]  /*15a0*/  USEL UR43, UR40, 0x1, UP0 ;  /* 0x00000001282b7887 */ /* 0x000fe20008000000 */
[----:B------:R-:W-:Y:S01]  /*15b0*/  LEA.HI R0, R0, R3, RZ, 0x5 ;  /* 0x0000000300007211 */ /* 0x000fe200078f28ff */
[----:B------:R-:W-:Y:S01]  /*15c0*/  USHF.L.U32 UR46, UR40, 0x1, URZ ;  /* 0x00000001282e7899 */ /* 0x000fe2000800063f */
[--C-:B------:R-:W-:Y:S01]  /*15d0*/  SHF.R.S32.HI R58, RZ, 0x2, R4.reuse ;  /* 0x00000002ff3a7819 */ /* 0x100fe20000011404 */
[----:B------:R-:W-:Y:S01]  /*15e0*/  UIADD3 UR43, -UR43, UR40, URZ ;  /* 0x000000282b2b7290 */ /* 0x000fe2000fffe13f */
[----:B------:R-:W-:-:S02]  /*15f0*/  SHF.R.S32.HI R5, RZ, 0x1f, R4 ;  /* 0x0000001fff057819 */ /* 0x000fc40000011404 */
[----:B------:R-:W-:Y:S02]  /*1600*/  LOP3.LUT R60, R4, 0xfffffffc, RZ, 0xc0, !PT ;  /* 0xfffffffc043c7812 */ /* 0x000fe400078ec0ff */
[----:B------:R-:W-:Y:S01]  /*1610*/  LEA.HI R5, R5, R58, RZ, 0x3 ;  /* 0x0000003a05057211 */ /* 0x000fe200078f18ff */
[----:B------:R-:W-:Y:S01]  /*1620*/  USHF.L.U32 UR42, UR42, 0x3, URZ ;  /* 0x000000032a2a7899 */ /* 0x000fe2000800063f */
[----:B------:R-:W-:Y:S01]  /*1630*/  ISETP.NE.AND P0, PT, R6, RZ, PT ;  /* 0x000000ff0600720c */ /* 0x000fe20003f05270 */
[----:B------:R-:W-:Y:S01]  /*1640*/  IMAD.IADD R60, R3, 0x1, -R60 ;  /* 0x00000001033c7824 */ /* 0x000fe200078e0a3c */
[----:B------:R-:W-:Y:S01]  /*1650*/  LOP3.LUT R5, R5, 0xfffffff8, RZ, 0xc0, !PT ;  /* 0xfffffff805057812 */ /* 0x000fe200078ec0ff */
[----:B-1----:R-:W-:Y:S02]  /*1660*/  ULEA UR41, UR4, UR41, 0x18 ;  /* 0x0000002904297291 */ /* 0x002fe4000f8ec03f */
[----:B------:R-:W-:Y:S01]  /*1670*/  IMAD.U32 R62, RZ, RZ, UR42 ;  /* 0x0000002aff3e7e24 */ /* 0x000fe2000f8e00ff */
[----:B------:R-:W-:Y:S01]  /*1680*/  SEL R67, RZ, 0x1, P0 ;  /* 0x00000001ff437807 */ /* 0x000fe20000000000 */
[----:B------:R-:W-:Y:S01]  /*1690*/  IMAD.IADD R58, R58, 0x1, -R5 ;  /* 0x000000013a3a7824 */ /* 0x000fe200078e0a05 */
[----:B------:R-:W-:Y:S01]  /*16a0*/  UIADD3 UR47, UR41, 0x1d0, URZ ;  /* 0x000001d0292f7890 */ /* 0x000fe2000fffe03f */
[----:B------:R-:W-:Y:S01]  /*16b0*/  SHF.R.S32.HI R5, RZ, 0x5, R0 ;  /* 0x00000005ff057819 */ /* 0x000fe20000011400 */
[----:B------:R-:W-:Y:S01]  /*16c0*/  UIADD3 UR4, UR41, 0x1c300, URZ ;  /* 0x0001c30029047890 */ /* 0x000fe2000fffe03f */
[C---:B------:R-:W-:Y:S01]  /*16d0*/  LOP3.LUT R64, R62.reuse, 0x8, RZ, 0xc0, !PT ;  /* 0x000000083e407812 */ /* 0x040fe200078ec0ff */
[----:B------:R-:W-:Y:S01]  /*16e0*/  UIADD3 UR5, UR41, 0x300, URZ ;  /* 0x0000030029057890 */ /* 0x000fe2000fffe03f */
[--C-:B------:R-:W-:Y:S01]  /*16f0*/  SHF.R.S32.HI R59, RZ, 0x1f, R58.reuse ;  /* 0x0000001fff3b7819 */ /* 0x100fe2000001143a */
[----:B------:R-:W-:Y:S01]  /*1700*/  USHF.R.U32.HI UR4, URZ, 0x4, UR4 ;  /* 0x000000043f047899 */ /* 0x000fe20008011604 */
[C-C-:B------:R-:W-:Y:S01]  /*1710*/  IMAD R65, R5.reuse, -0x10, -R58.reuse ;  /* 0xfffffff005417824 */ /* 0x140fe200078e0a3a */
[----:B------:R-:W-:Y:S01]  /*1720*/  USHF.R.U32.HI UR5, URZ, 0x4, UR5 ;  /* 0x000000043f057899 */ /* 0x000fe20008011605 */
[----:B------:R-:W-:Y:S01]  /*1730*/  IMAD.U32 R61, RZ, RZ, UR47 ;  /* 0x0000002fff3d7e24 */ /* 0x000fe2000f8e00ff */
[----:B------:R-:W-:Y:S01]  /*1740*/  ULOP3.LUT UR4, UR4, 0x3fff, URZ, 0xc0, !UPT ;  /* 0x00003fff04047892 */ /* 0x000fe2000f8ec03f */
[----:B------:R-:W-:Y:S01]  /*1750*/  IMAD.WIDE R58, R5, 0x10, R58 ;  /* 0x00000010053a7825 */ /* 0x000fe200078e023a */
[----:B------:R-:W-:Y:S01]  /*1760*/  ULOP3.LUT UR5, UR5, 0x3fff, URZ, 0xc0, !UPT ;  /* 0x00003fff05057892 */ /* 0x000fe2000f8ec03f */
[----:B------:R-:W-:Y:S01]  /*1770*/  LOP3.LUT R62, R62, 0x8, RZ, 0xc, !PT ;  /* 0x000000083e3e7812 */ /* 0x000fe200078e0cff */
[----:B------:R-:W-:Y:S01]  /*1780*/  ULOP3.LUT UR44, UR4, 0x10000, URZ, 0xfc, !UPT ;  /* 0x00010000042c7892 */ /* 0x000fe2000f8efc3f */
[----:B------:R-:W-:Y:S01]  /*1790*/  VIADD R63, R61, UR42 ;  /* 0x0000002a3d3f7c36 */ /* 0x000fe20008000000 */
[----:B------:R-:W-:Y:S01]  /*17a0*/  LOP3.LUT R64, R64, 0x18, RZ, 0x3c, !PT ;  /* 0x0000001840407812 */ /* 0x000fe200078e3cff */
[----:B------:R-:W-:Y:S01]  /*17b0*/  VIADD R65, R65, UR6 ;  /* 0x0000000641417c36 */ /* 0x000fe20008000000 */
[----:B------:R-:W-:-:S12]  /*17c0*/  ULOP3.LUT UR45, UR5, 0x10000, URZ, 0xfc, !UPT ;  /* 0x00010000052d7892 */ /* 0x000fd8000f8efc3f */
.L_x_103:
[----:B------:R-:W-:Y:S01]  /*17d0*/  SHF.L.U32 R0, R67, 0x1f, RZ ;  /* 0x0000001f43007819 */ /* 0x000fe200000006ff */
[----:B------:R-:W-:Y:S02]  /*17e0*/  ULDC UR4, c[0x0][0x28c] ;  /* 0x0000a30000047ab9 */ /* 0x000fe40000000800 */
[----:B------:R-:W-:Y:S01]  /*17f0*/  ISETP.LT.AND P1, PT, RZ, UR4, PT ;  /* 0x00000004ff007c0c */ /* 0x000fe2000bf21270 */
[----:B-1----:R-:W1:Y:S02]  /*1800*/  SYNCS.PHASECHK.TRANS64.TRYWAIT P0, [R61+UR42], R0 ;  /* 0x000000003d0075a7 */ /* 0x002e64000800016a */
[----:B-1-34-:R-:W-:Y:S10]  /*1810*/  @!P0 BRA `(.L_x_16) ;  /* 0x0000004800708947 */ /* 0x01aff40003800000 */
.L_x_149:
[----:B------:R-:W-:Y:S05]  /*1820*/  @P1 BRA `(.L_x_17) ;  /* 0x0000000000401947 */ /* 0x000fea0003800000 */
[----:B-1----:R-:W-:Y:S01]  /*1830*/  MOV R0, 0x0 ;  /* 0x0000000000007802 */ /* 0x002fe20000000f00 */
[----:B------:R-:W-:Y:S01]  /*1840*/  ULDC.64 UR4, c[0x4][0x68] ;  /* 0x01001a0000047ab9 */ /* 0x000fe20000000a00 */
[----:B------:R-:W-:Y:S01]  /*1850*/  ULDC.64 UR6, c[0x4][0x8] ;  /* 0x0100020000067ab9 */ /* 0x000fe20000000a00 */
[----:B------:R-:W-:Y:S01]  /*1860*/  IMAD.U32 R4, RZ, RZ, UR4 ;  /* 0x00000004ff047e24 */ /* 0x000fe2000f8e00ff */
[----:B------:R1:W2:Y:S01]  /*1870*/  LDC.64 R14, c[0x4][R0] ;  /* 0x01000000000e7b82 */ /* 0x0002a20000000a00 */
[----:B------:R-:W-:Y:S01]  /*1880*/  IMAD.U32 R5, RZ, RZ, UR5 ;  /* 0x00000005ff057e24 */ /* 0x000fe2000f8e00ff */
[----:B------:R-:W-:Y:S01]  /*1890*/  ULDC.64 UR4, c[0x4][0x70] ;  /* 0x01001c0000047ab9 */ /* 0x000fe20000000a00 */
[----:B------:R-:W-:Y:S02]  /*18a0*/  IMAD.U32 R10, RZ, RZ, UR6 ;  /* 0x00000006ff0a7e24 */ /* 0x000fe4000f8e00ff */
[----:B------:R-:W-:Y:S02]  /*18b0*/  IMAD.U32 R6, RZ, RZ, UR4 ;  /* 0x00000004ff067e24 */ /* 0x000fe4000f8e00ff */
[----:B------:R-:W-:-:S02]  /*18c0*/  IMAD.U32 R7, RZ, RZ, UR5 ;  /* 0x00000005ff077e24 */ /* 0x000fc4000f8e00ff */
[----:B------:R-:W-:Y:S02]  /*18d0*/  IMAD.U32 R11, RZ, RZ, UR7 ;  /* 0x00000007ff0b7e24 */ /* 0x000fe4000f8e00ff */
[----:B------:R-:W-:Y:S02]  /*18e0*/  IMAD.MOV.U32 R8, RZ, RZ, 0x1e1 ;  /* 0x000001e1ff087424 */ /* 0x000fe400078e00ff */
[----:B0-----:R-:W-:Y:S02]  /*18f0*/  IMAD.MOV.U32 R12, RZ, RZ, 0x1 ;  /* 0x00000001ff0c7424 */ /* 0x001fe400078e00ff */
[----:B-1----:R-:W-:-:S07]  /*1900*/  IMAD.MOV.U32 R13, RZ, RZ, RZ ;  /* 0x000000ffff0d7224 */ /* 0x002fce00078e00ff */
[----:B------:R-:W-:-:S07]  /*1910*/  LEPC R20, `(.L_x_17) ;  /* 0x000000001014794e */ /* 0x000fce0000000000 */
[----:B--2--5:R-:W-:Y:S05]  /*1920*/  CALL.ABS.NOINC R14 ;  /* 0x000000000e007343 */ /* 0x024fea0003c00000 */
.L_x_17:
[----:B-1----:R-:W-:-:S04]  /*1930*/  LOP3.LUT R0, R16, 0x1, RZ, 0xfc, !PT ;  /* 0x0000000110007812 */ /* 0x002fc800078efcff */
[----:B------:R-:W-:-:S13]  /*1940*/  ISETP.NE.AND P0, PT, R0, 0x3, PT ;  /* 0x000000030000780c */ /* 0x000fda0003f05270 */
[----:B------:R-:W-:Y:S05]  /*1950*/  @!P0 BRA `(.L_x_18) ;  /* 0x0000000000048947 */ /* 0x000fea0003800000 */
[----:B------:R-:W-:Y:S01]  /*1960*/  BPT.TRAP 0x1 ;  /* 0x000000040000795c */ /* 0x000fe20000300000 */
.L_x_18:
[----:B------:R-:W-:Y:S02]  /*1970*/  IMAD.U32 R3, RZ, RZ, UR39 ;  /* 0x00000027ff037e24 */ /* 0x000fe4000f8e00ff */
[----:B------:R-:W-:-:S03]  /*1980*/  IMAD.U32 R0, RZ, RZ, UR38 ;  /* 0x00000026ff007e24 */ /* 0x000fc6000f8e00ff */
[----:B------:R-:W-:Y:S02]  /*1990*/  LEA R3, R3, UR41, 0x3 ;  /* 0x0000002903037c11 */ /* 0x000fe4000f8e18ff */
[----:B------:R-:W-:-:S04]  /*19a0*/  SHF.L.U32 R0, R0, 0x1f, RZ ;  /* 0x0000001f00007819 */ /* 0x000fc800000006ff */
[----:B------:R1:W2:Y:S01]  /*19b0*/  SYNCS.PHASECHK.TRANS64.TRYWAIT P1, [R3+URZ], R0 ;  /* 0x00000000030075a7 */ /* 0x0002a2000802017f */
[----:B------:R-:W-:Y:S05]  /*19c0*/  @!P0 BRA `(.L_x_19) ;  /* 0x0000000000048947 */ /* 0x000fea0003800000 */
[----:B------:R-:W-:Y:S01]  /*19d0*/  BPT.TRAP 0x1 ;  /* 0x000000040000795c */ /* 0x000fe20000300000 */
.L_x_19:
[----:B--2---:R-:W-:Y:S05]  /*19e0*/  @P1 BRA `(.L_x_20) ;  /* 0x0000000000081947 */ /* 0x004fea0003800000 */
[----:B------:R-:W2:Y:S02]  /*19f0*/  SYNCS.PHASECHK.TRANS64.TRYWAIT P1, [R3+URZ], R0 ;  /* 0x00000000030075a7 */ /* 0x000ea4000802017f */
[----:B--2---:R-:W-:Y:S05]  /*1a00*/  @!P1 BRA `(.L_x_21) ;  /* 0x0000004800089947 */ /* 0x004fea0003800000 */
.L_x_20:
[----:B------:R-:W-:Y:S05]  /*1a10*/  WARPSYNC.ALL ;  /* 0x0000000000007948 */ /* 0x000fea0003800000 */
[----:B------:R-:W-:Y:S01]  /*1a20*/  ULEA UR4, UR39, UR45, 0x8 ;  /* 0x0000002d27047291 */ /* 0x000fe2000f8e403f */
[----:B------:R-:W-:Y:S01]  /*1a30*/  WARPGROUP.ARRIVE ;  /* 0x00000000000079c5 */ /* 0x000fe20000000000 */
[----:B------:R-:W-:Y:S01]  /*1a40*/  ULEA UR6, UR39, UR44, 0x8 ;  /* 0x0000002c27067291 */ /* 0x000fe2000f8e403f */
[----:B-12---:R-:W-:Y:S01]  /*1a50*/  IMAD.U32 R0, RZ, RZ, UR43 ;  /* 0x0000002bff007e24 */ /* 0x006fe2000f8e00ff */
[----:B------:R-:W-:Y:S01]  /*1a60*/  UMOV UR5, 0x80000020 ;  /* 0x8000002000057882 */ /* 0x000fe20000000000 */
[----:B------:R-:W-:-:S03]  /*1a70*/  UMOV UR7, 0x80000020 ;  /* 0x8000002000077882 */ /* 0x000fc60000000000 */
[----:B------:R-:W-:-:S03]  /*1a80*/  ISETP.GE.AND P1, PT, R0, 0x1, PT ;  /* 0x000000010000780c */ /* 0x000fc60003f26270 */
[----:B------:R-:W-:Y:S01]  /*1a90*/  IGMMA.64x64x32.S8.S8 R24, gdesc[UR4], RZ, !UPT, gsb0 ;  /* 0x01e00000041879f1 */ /* 0x000fe2000c0410ff */
[----:B------:R-:W-:Y:S02]  /*1aa0*/  UIADD3 UR4, UR4, 0x2, URZ ;  /* 0x0000000204047890 */ /* 0x000fe4000fffe03f */
[----:B------:R-:W-:Y:S01]  /*1ab0*/  UIADD3 UR6, UR6, 0x2, URZ ;  /* 0x0000000206067890 */ /* 0x000fe2000fffe03f */
[----:B------:R-:W-:Y:S01]  /*1ac0*/  UMOV UR5, 0x80000020 ;  /* 0x8000002000057882 */ /* 0x000fe20000000000 */
[----:B------:R-:W-:Y:S01]  /*1ad0*/  UMOV UR7, 0x80000020 ;  /* 0x8000002000077882 */ /* 0x000fe20000000000 */
[----:B------:R-:W-:Y:S02]  /*1ae0*/  WARPGROUP.DEPBAR.LE gsb0, 0x0 ;  /* 0x00008000000079c5 */ /* 0x000fe40000010000 */
[----:B------:R-:W-:-:S06]  /*1af0*/  WARPGROUP.ARRIVE ;  /* 0x00000000000079c5 */ /* 0x000fcc0000000000 */
[----:B------:R-:W-:Y:S03]  /*1b00*/  IGMMA.64x64x32.S8.S8 R24, gdesc[UR4], R24, gsb0 ;  /* 0x01e00000041879f1 */ /* 0x000fe60008041018 */
[----:B------:R-:W-:Y:S02]  /*1b10*/  WARPGROUP.DEPBAR.LE gsb0, 0x0 ;  /* 0x00008000000079c5 */ /* 0x000fe40000010000 */
[----:B------:R-:W-:Y:S05]  /*1b20*/  @!P1 BRA `(.L_x_22) ;  /* 0x0000000000d09947 */ /* 0x000fea0003800000 */
[----:B------:R-:W-:Y:S01]  /*1b30*/  UIADD3 UR4, UR39, 0x1, URZ ;  /* 0x0000000127047890 */ /* 0x000fe2000fffe03f */
[----:B------:R-:W-:Y:S01]  /*1b40*/  IMAD.U32 R0, RZ, RZ, UR43 ;  /* 0x0000002bff007e24 */ /* 0x000fe2000f8e00ff */
[----:B------:R-:W-:Y:S02]  /*1b50*/  UMOV UR9, UR39 ;  /* 0x0000002700097c82 */ /* 0x000fe40008000000 */
[----:B------:R-:W-:-:S04]  /*1b60*/  UISETP.NE.AND UP0, UPT, UR4, 0x1c, UPT ;  /* 0x0000001c0400788c */ /* 0x000fc8000bf05270 */
[----:B------:R-:W-:Y:S02]  /*1b70*/  USEL UR5, URZ, 0x1, UP0 ;  /* 0x000000013f057887 */ /* 0x000fe40008000000 */
[----:B------:R-:W-:Y:S02]  /*1b80*/  USEL UR8, UR4, URZ, UP0 ;  /* 0x0000003f04087287 */ /* 0x000fe40008000000 */
[----:B------:R-:W-:-:S06]  /*1b90*/  ULOP3.LUT UR5, UR38, UR5, URZ, 0x3c, !UPT ;  /* 0x0000000526057292 */ /* 0x000fcc000f8e3c3f */
[----:B------:R-:W-:-:S07]  /*1ba0*/  IMAD.U32 R5, RZ, RZ, UR5 ;  /* 0x00000005ff057e24 */ /* 0x000fce000f8e00ff */
.L_x_29:
[----:B-12---:R-:W-:Y:S05]  /*1bb0*/  @!P0 BRA `(.L_x_23) ;  /* 0x0000000000048947 */ /* 0x006fea0003800000 */
[----:B------:R-:W-:Y:S01]  /*1bc0*/  BPT.TRAP 0x1 ;  /* 0x000000040000795c */ /* 0x000fe20000300000 */
.L_x_23:
[----:B------:R-:W-:Y:S01]  /*1bd0*/  ULEA UR4, UR8, UR41, 0x3 ;  /* 0x0000002908047291 */ /* 0x000fe2000f8e183f */
[----:B------:R-:W-:-:S08]  /*1be0*/  SHF.L.U32 R3, R5, 0x1f, RZ ;  /* 0x0000001f05037819 */ /* 0x000fd000000006ff */
[----:B------:R1:W2:Y:S01]  /*1bf0*/  SYNCS.PHASECHK.TRANS64.TRYWAIT P1, [UR4], R3 ;  /* 0x00000003ff0075a7 */ /* 0x0002a20008020144 */
[----:B------:R-:W-:Y:S05]  /*1c00*/  @!P0 BRA `(.L_x_24) ;  /* 0x0000000000048947 */ /* 0x000fea0003800000 */
[----:B------:R-:W-:Y:S01]  /*1c10*/  BPT.TRAP 0x1 ;  /* 0x000000040000795c */ /* 0x000fe20000300000 */
.L_x_24:
[----:B--2---:R-:W-:Y:S05]  /*1c20*/  @P1 BRA `(.L_x_25) ;  /* 0x0000000000081947 */ /* 0x004fea0003800000 */
[----:B------:R-:W2:Y:S02]  /*1c30*/  SYNCS.PHASECHK.TRANS64.TRYWAIT P1, [UR4], R3 ;  /* 0x00000003ff0075a7 */ /* 0x000ea40008020144 */
[----:B--2---:R-:W-:Y:S05]  /*1c40*/  @!P1 BRA `(.L_x_26) ;  /* 0x00000044008c9947 */ /* 0x004fea0003800000 */
.L_x_25:
[----:B------:R-:W-:Y:S01]  /*1c50*/  ULEA UR4, UR8, UR45, 0x8 ;  /* 0x0000002d08047291 */ /* 0x000fe2000f8e403f */
[----:B------:R-:W-:Y:S01]  /*1c60*/  WARPGROUP.ARRIVE ;  /* 0x00000000000079c5 */ /* 0x000fe20000000000 */
[----:B------:R-:W-:Y:S01]  /*1c70*/  ULEA UR6, UR8, UR44, 0x8 ;  /* 0x0000002c08067291 */ /* 0x000fe2000f8e403f */
[----:B------:R-:W-:Y:S01]  /*1c80*/  UMOV UR5, 0x80000020 ;  /* 0x8000002000057882 */ /* 0x000fe20000000000 */
[----:B------:R-:W-:-:S07]  /*1c90*/  UMOV UR7, 0x80000020 ;  /* 0x8000002000077882 */ /* 0x000fce0000000000 */
[----:B------:R-:W-:Y:S01]  /*1ca0*/  IGMMA.64x64x32.S8.S8 R24, gdesc[UR4], R24, gsb0 ;  /* 0x01e00000041879f1 */ /* 0x000fe20008041018 */
        /* <DEDUP_REMOVED lines=9> */
[----:B------:R-:W-:Y:S01]  /*1d40*/  BPT.TRAP 0x1 ;  /* 0x000000040000795c */ /* 0x000fe20000300000 */
.L_x_27:
[----:B------:R-:W-:Y:S01]  /*1d50*/  ULEA UR4, UR9, UR41, 0x3 ;  /* 0x0000002909047291 */ /* 0x000fe2000f8e183f */
[----:B------:R-:W-:-:S03]  /*1d60*/  ISETP.GT.U32.AND P1, PT, R16, 0x1, PT ;  /* 0x000000011000780c */ /* 0x000fc60003f24070 */
[----:B------:R-:W-:-:S04]  /*1d70*/  UIADD3 UR4, UR4, 0xe0, URZ ;  /* 0x000000e004047890 */ /* 0x000fc8000fffe03f */
[----:B------:R-:W-:-:S09]  /*1d80*/  UPRMT UR4, URZ, 0x654, UR4 ;  /* 0x000006543f047896 */ /* 0x000fd20008000004 */
[----:B------:R-:W-:Y:S01]  /*1d90*/  SYNCS.ARRIVE.TRANS64.RED.A1T0 RZ, [UR4], RZ ;  /* 0x000000ffffff79a7 */ /* 0x000fe20008100404 */
[----:B------:R-:W-:Y:S05]  /*1da0*/  @P1 BRA `(.L_x_28) ;  /* 0x0000000000041947 */ /* 0x000fea0003800000 */
[----:B------:R-:W-:Y:S01]  /*1db0*/  BPT.TRAP 0x1 ;  /* 0x000000040000795c */ /* 0x000fe20000300000 */
.L_x_28:
[----:B------:R-:W-:Y:S01]  /*1dc0*/  UIADD3 UR8, UR8, 0x1, URZ ;  /* 0x0000000108087890 */ /* 0x000fe2000fffe03f */
[C---:B------:R-:W-:Y:S01]  /*1dd0*/  ISETP.GT.AND P1, PT, R0.reuse, 0x1, PT ;  /* 0x000000010000780c */ /* 0x040fe20003f24270 */
[----:B------:R-:W-:Y:S01]  /*1de0*/  UIADD3 UR9, UR9, 0x1, URZ ;  /* 0x0000000109097890 */ /* 0x000fe2000fffe03f */
[----:B------:R-:W-:Y:S01]  /*1df0*/  VIADD R0, R0, 0xffffffff ;  /* 0xffffffff00007836 */ /* 0x000fe20000000000 */
[----:B------:R-:W-:Y:S02]  /*1e00*/  UISETP.NE.AND UP0, UPT, UR8, 0x1c, UPT ;  /* 0x0000001c0800788c */ /* 0x000fe4000bf05270 */
[----:B------:R-:W-:Y:S02]  /*1e10*/  UISETP.NE.AND UP1, UPT, UR9, 0x1c, UPT ;  /* 0x0000001c0900788c */ /* 0x000fe4000bf25270 */
[----:B------:R-:W-:Y:S02]  /*1e20*/  USEL UR4, URZ, 0x1, UP0 ;  /* 0x000000013f047887 */ /* 0x000fe40008000000 */
[----:B------:R-:W-:-:S02]  /*1e30*/  USEL UR8, UR8, URZ, UP0 ;  /* 0x0000003f08087287 */ /* 0x000fc40008000000 */
[----:B------:R-:W-:Y:S02]  /*1e40*/  USEL UR9, UR9, URZ, UP1 ;  /* 0x0000003f09097287 */ /* 0x000fe40008800000 */
[----:B------:R-:W-:Y:S01]  /*1e50*/  LOP3.LUT R5, R5, UR4, RZ, 0x3c, !PT ;  /* 0x0000000405057c12 */ /* 0x000fe2000f8e3cff */
[----:B------:R-:W-:Y:S09]  /*1e60*/  @P1 BRA `(.L_x_29) ;  /* 0xfffffffc00501947 */ /* 0x000ff2000383ffff */
.L_x_22:
[----:B------:R-:W3:Y:S01]  /*1e70*/  LDC R0, c[0x0][0x28c] ;  /* 0x0000a300ff007b82 */ /* 0x000ee20000000800 */
[----:B------:R4:W-:Y:S01]  /*1e80*/  SYNCS.ARRIVE.TRANS64.A1T0 RZ, [R62+UR47], RZ ;  /* 0x000000ff3eff79a7 */ /* 0x0009e2000810002f */
[----:B---3--:R-:W-:-:S13]  /*1e90*/  ISETP.GE.AND P1, PT, R0, 0x1, PT ;  /* 0x000000010000780c */ /* 0x008fda0003f26270 */
[----:B----4-:R-:W-:Y:S05]  /*1ea0*/  @!P1 BRA `(.L_x_30) ;  /* 0x0000000000349947 */ /* 0x010fea0003800000 */
[----:B------:R-:W-:Y:S05]  /*1eb0*/  @!P0 BRA `(.L_x_31) ;  /* 0x0000000000048947 */ /* 0x000fea0003800000 */
[----:B------:R-:W-:Y:S01]  /*1ec0*/  BPT.TRAP 0x1 ;  /* 0x000000040000795c */ /* 0x000fe20000300000 */
.L_x_31:
[----:B------:R-:W-:Y:S01]  /*1ed0*/  UIADD3 UR6, UR43, UR39, URZ ;  /* 0x000000272b067290 */ /* 0x000fe2000fffe03f */
[----:B------:R-:W-:-:S03]  /*1ee0*/  ISETP.GT.U32.AND P0, PT, R16, 0x1, PT ;  /* 0x000000011000780c */ /* 0x000fc60003f04070 */
[----:B------:R-:W-:-:S04]  /*1ef0*/  USHF.R.U32.HI UR4, URZ, 0x2, UR6 ;  /* 0x000000023f047899 */ /* 0x000fc80008011606 */
[----:B------:R-:W-:-:S04]  /*1f00*/  UIMAD.WIDE.U32 UR4, UR4, 0x24924925, URZ ;  /* 0x24924925040478a5 */ /* 0x000fc8000f8e003f */
[----:B------:R-:W-:-:S04]  /*1f10*/  UIMAD UR4, UR5, -0x1c, UR6 ;  /* 0xffffffe4050478a4 */ /* 0x000fc8000f8e0206 */
[----:B------:R-:W-:-:S04]  /*1f20*/  ULEA UR4, UR4, UR41, 0x3 ;  /* 0x0000002904047291 */ /* 0x000fc8000f8e183f */
[----:B------:R-:W-:-:S04]  /*1f30*/  UIADD3 UR4, UR4, 0xe0, URZ ;  /* 0x000000e004047890 */ /* 0x000fc8000fffe03f */
[----:B------:R-:W-:-:S09]  /*1f40*/  UPRMT UR4, URZ, 0x654, UR4 ;  /* 0x000006543f047896 */ /* 0x000fd20008000004 */
[----:B------:R-:W-:Y:S01]  /*1f50*/  SYNCS.ARRIVE.TRANS64.RED.A1T0 RZ, [UR4], RZ ;  /* 0x000000ffffff79a7 */ /* 0x000fe20008100404 */
[----:B------:R-:W-:Y:S05]  /*1f60*/  @P0 BRA `(.L_x_30) ;  /* 0x0000000000040947 */ /* 0x000fea0003800000 */
[----:B------:R-:W-:Y:S01]  /*1f70*/  BPT.TRAP 0x1 ;  /* 0x000000040000795c */ /* 0x000fe20000300000 */
.L_x_30:
[----:B------:R-:W-:Y:S01]  /*1f80*/  SHF.L.U32 R0, R67, 0x1f, RZ ;  /* 0x0000001f43007819 */ /* 0x000fe200000006ff */
[----:B------:R-:W-:Y:S01]  /*1f90*/  UIADD3 UR39, UR46, UR39, URZ ;  /* 0x000000272e277290 */ /* 0x000fe2000fffe03f */
[----:B------:R-:W3:Y:S01]  /*1fa0*/  LDC R15, c[0x0][0x288] ;  /* 0x0000a200ff0f7b82 */ /* 0x000ee20000000800 */
[----:B------:R-:W-:Y:S01]  /*1fb0*/  UISETP.GE.U32.AND UP1, UPT, UR46, 0x1c, UPT ;  /* 0x0000001c2e00788c */ /* 0x000fe2000bf26070 */
[----:B------:R-:W-:Y:S01]  /*1fc0*/  IMAD.SHL.U32 R8, R60, 0x2, RZ ;  /* 0x000000023c087824 */ /* 0x000fe200078e00ff */
[----:B------:R-:W-:Y:S02]  /*1fd0*/  UISETP.GT.U32.AND UP0, UPT, UR39, 0x1b, UPT ;  /* 0x0000001b2700788c */ /* 0x000fe4000bf04070 */
[----:B------:R-:W-:Y:S02]  /*1fe0*/  USHF.R.U32.HI UR4, URZ, 0x2, UR39 ;  /* 0x000000023f047899 */ /* 0x000fe40008011627 */
[----:B------:R-:W-:Y:S01]  /*1ff0*/  UISETP.LT.U32.AND UP0, UPT, UR46, 0x1c, UP0 ;  /* 0x0000001c2e00788c */ /* 0x000fe20008701070 */
[----:B------:R-:W4:Y:S01]  /*2000*/  SYNCS.PHASECHK.TRANS64.TRYWAIT P0, [R61+UR42+0x10], R0 ;  /* 0x000010003d0075a7 */ /* 0x000f22000800016a */
[----:B------:R-:W-:Y:S01]  /*2010*/  UIMAD.WIDE.U32 UR4, UR4, 0x24924925, URZ ;  /* 0x24924925040478a5 */ /* 0x000fe2000f8e003f */
[----:B------:R-:W-:Y:S01]  /*2020*/  SHF.R.S32.HI R9, RZ, 0x1f, R8 ;  /* 0x0000001fff097819 */ /* 0x000fe20000011408 */
[----:B------:R-:W-:-:S02]  /*2030*/  USEL UR6, URZ, 0x1, !UP0 ;  /* 0x000000013f067887 */ /* 0x000fc4000c000000 */
[----:B------:R-:W-:Y:S02]  /*2040*/  UIMAD UR39, UR5, -0x1c, UR39 ;  /* 0xffffffe4052778a4 */ /* 0x000fe4000f8e0227 */
[----:B------:R-:W-:-:S04]  /*2050*/  ULOP3.LUT UR38, UR38, UR6, URZ, 0x3c, !UPT ;  /* 0x0000000626267292 */ /* 0x000fc8000f8e3c3f */
[----:B------:R-:W-:Y:S01]  /*2060*/  @UP1 ULOP3.LUT UR38, UR38, 0x1, UR5, 0x78, !UPT ;  /* 0x0000000126261892 */ /* 0x000fe2000f8e7805 */
[----:B---34-:R-:W-:Y:S11]  /*2070*/  @!P0 BRA `(.L_x_32) ;  /* 0x0000004000988947 */ /* 0x018ff60003800000 */
.L_x_150:
[----:B---3--:R-:W-:Y:S01]  /*2080*/  IMAD.SHL.U32 R0, R19, 0x40, RZ ;  /* 0x0000004013007824 */ /* 0x008fe200078e00ff */
[----:B------:R-:W-:Y:S01]  /*2090*/  ULDC UR6, c[0x0][0x284] ;  /* 0x0000a10000067ab9 */ /* 0x000fe20000000800 */
[----:B------:R-:W-:Y:S01]  /*20a0*/  IMAD.SHL.U32 R22, R22, 0x40, RZ ;  /* 0x0000004016167824 */ /* 0x000fe200078e00ff */
[----:B------:R-:W-:Y:S01]  /*20b0*/  SHF.R.S32.HI R69, RZ, 0x1f, R2 ;  /* 0x0000001fff457819 */ /* 0x000fe20000011402 */
[----:B------:R-:W-:Y:S01]  /*20c0*/  ULDC.64 UR4, c[0x0][0x5d0] ;  /* 0x0001740000047ab9 */ /* 0x000fe20000000a00 */
[----:B------:R-:W-:Y:S01]  /*20d0*/  ISETP.GE.AND P0, PT, R0, UR6, PT ;  /* 0x0000000600007c0c */ /* 0x000fe2000bf06270 */
[----:B--2---:R-:W-:Y:S01]  /*20e0*/  IMAD.WIDE.U32 R4, R2, UR4, R8 ;  /* 0x0000000402047c25 */ /* 0x004fe2000f8e0008 */
[----:B------:R-:W-:Y:S02]  /*20f0*/  SHF.R.S32.HI R68, RZ, 0x1f, R22 ;  /* 0x0000001fff447819 */ /* 0x000fe40000011416 */
[C---:B------:R-:W-:Y:S01]  /*2100*/  ISETP.GE.OR P0, PT, R22.reuse, R15, P0 ;  /* 0x0000000f1600720c */ /* 0x040fe20000706670 */
[----:B-1----:R-:W-:Y:S01]  /*2110*/  IMAD R3, R69, UR4, RZ ;  /* 0x0000000445037c24 */ /* 0x002fe2000f8e02ff */
[----:B------:R-:W-:-:S03]  /*2120*/  IADD3 R4, P1, R22, R4, RZ ;  /* 0x0000000416047210 */ /* 0x000fc60007f3e0ff */
[----:B------:R-:W-:-:S05]  /*2130*/  IMAD R3, R2, UR5, R3 ;  /* 0x0000000502037c24 */ /* 0x000fca000f8e0203 */
[----:B------:R-:W-:-:S03]  /*2140*/  IADD3.X R5, R68, R5, R3, P1, !PT ;  /* 0x0000000544057210 */ /* 0x000fc60000ffe403 */
[----:B------:R-:W-:Y:S05]  /*2150*/  @P0 BRA `(.L_x_33) ;  /* 0x0000001c00200947 */ /* 0x000fea0003800000 */
[----:B------:R-:W1:Y:S01]  /*2160*/  LDC.64 R10, c[0x0][0x5c8] ;  /* 0x00017200ff0a7b82 */ /* 0x000e620000000a00 */
[----:B0-----:R-:W-:Y:S01]  /*2170*/  IMAD.WIDE R12, R19, 0x40, R58 ;  /* 0x00000040130c7825 */ /* 0x001fe200078e023a */
[----:B------:R-:W-:Y:S01]  /*2180*/  ULDC.64 UR4, c[0x0][0x5c0] ;  /* 0x0001700000047ab9 */ /* 0x000fe20000000a00 */
[----:B------:R-:W-:Y:S02]  /*2190*/  BSSY B0, `(.L_x_33) ;  /* 0x00001c4000007945 */ /* 0x000fe40003800000 */
[----:B------:R-:W-:Y:S02]  /*21a0*/  IMAD.IADD R70, R65, 0x1, -R0 ;  /* 0x0000000141467824 */ /* 0x000fe400078e0a00 */
[-C--:B-1----:R-:W-:Y:S02]  /*21b0*/  IMAD R3, R13, R10.reuse, RZ ;  /* 0x0000000a0d037224 */ /* 0x082fe400078e02ff */
[----:B------:R-:W-:-:S04]  /*21c0*/  IMAD.WIDE.U32 R4, R12, R10, R4 ;  /* 0x0000000a0c047225 */ /* 0x000fc800078e0004 */
[----:B------:R-:W-:Y:S01]  /*21d0*/  IMAD R3, R12, R11, R3 ;  /* 0x0000000b0c037224 */ /* 0x000fe200078e0203 */
[----:B------:R-:W-:-:S03]  /*21e0*/  IADD3 R6, P0, R4, UR4, RZ ;  /* 0x0000000404067c10 */ /* 0x000fc6000ff1e0ff */
[----:B------:R-:W-:Y:S01]  /*21f0*/  IMAD.IADD R3, R5, 0x1, R3 ;  /* 0x0000000105037824 */ /* 0x000fe200078e0203 */
[----:B------:R-:W-:-:S04]  /*2200*/  LEA R4, P1, R10, R6, 0x3 ;  /* 0x000000060a047211 */ /* 0x000fc800078218ff */
[----:B------:R-:W-:Y:S01]  /*2210*/  IADD3.X R7, R3, UR5, RZ, P0, !PT ;  /* 0x0000000503077c10 */ /* 0x000fe200087fe4ff */
[----:B------:R-:W-:Y:S01]  /*2220*/  IMAD R3, R60, -0x2, R15 ;  /* 0xfffffffe3c037824 */ /* 0x000fe200078e020f */
[----:B-----5:R-:W-:Y:S02]  /*2230*/  ISETP.NE.AND P0, PT, R57, RZ, PT ;  /* 0x000000ff3900720c */ /* 0x020fe40003f05270 */
[----:B------:R-:W-:Y:S01]  /*2240*/  LEA.HI.X R5, R10, R7, R11, 0x3, P1 ;  /* 0x000000070a057211 */ /* 0x000fe200008f1c0b */
[----:B------:R-:W-:-:S10]  /*2250*/  IMAD.IADD R71, R3, 0x1, -R22 ;  /* 0x0000000103477824 */ /* 0x000fd400078e0a16 */
[----:B------:R-:W-:Y:S05]  /*2260*/  @!P0 BRA `(.L_x_34) ;  /* 0x0000001400188947 */ /* 0x000fea0003800000 */
[----:B------:R-:W0:Y:S01]  /*2270*/  LDC.64 R14, c[0x0][0x5b0] ;  /* 0x00016c00ff0e7b82 */ /* 0x000e220000000a00 */
[----:B------:R-:W-:Y:S01]  /*2280*/  ULDC.64 UR4, c[0x0][0x5b8] ;  /* 0x00016e0000047ab9 */ /* 0x000fe20000000a00 */
[----:B------:R-:W-:Y:S01]  /*2290*/  ISETP.GE.AND P3, PT, R71, 0x1, PT ;  /* 0x000000014700780c */ /* 0x000fe20003f66270 */
[----:B------:R-:W-:Y:S01]  /*22a0*/  IMAD.WIDE.U32 R8, R2, UR4, R8 ;  /* 0x0000000402087c25 */ /* 0x000fe2000f8e0008 */
[----:B------:R-:W-:Y:S02]  /*22b0*/  BSSY B1, `(.L_x_35) ;  /* 0x000000e000017945 */ /* 0x000fe40003800000 */
[----:B------:R-:W-:Y:S01]  /*22c0*/  ISETP.LT.OR P1, PT, R70, 0x1, !P3 ;  /* 0x000000014600780c */ /* 0x000fe20005f21670 */
[----:B------:R-:W-:Y:S01]  /*22d0*/  IMAD R3, R69, UR4, RZ ;  /* 0x0000000445037c24 */ /* 0x000fe2000f8e02ff */
[----:B------:R-:W1:Y:S01]  /*22e0*/  LDC.64 R20, c[0x0][0x5a8] ;  /* 0x00016a00ff147b82 */ /* 0x000e620000000a00 */
[----:B------:R-:W-:Y:S02]  /*22f0*/  IADD3 R10, P0, R22, R8, RZ ;  /* 0x00000008160a7210 */ /* 0x000fe40007f1e0ff */
[----:B------:R-:W-:-:S05]  /*2300*/  IMAD R3, R2, UR5, R3 ;  /* 0x0000000502037c24 */ /* 0x000fca000f8e0203 */
[----:B------:R-:W-:Y:S01]  /*2310*/  IADD3.X R11, R68, R9, R3, P0, !PT ;  /* 0x00000009440b7210 */ /* 0x000fe200007fe403 */
[-C--:B0-----:R-:W-:Y:S02]  /*2320*/  IMAD R0, R13, R14.reuse, RZ ;  /* 0x0000000e0d007224 */ /* 0x081fe400078e02ff */
[----:B------:R-:W-:-:S04]  /*2330*/  IMAD.WIDE.U32 R2, R12, R14, R10 ;  /* 0x0000000e0c027225 */ /* 0x000fc800078e000a */
[----:B------:R-:W-:Y:S01]  /*2340*/  IMAD R19, R12, R15, R0 ;  /* 0x0000000f0c137224 */ /* 0x000fe200078e0200 */
[----:B-1----:R-:W-:-:S04]  /*2350*/  IADD3 R2, P0, R2, R20, RZ ;  /* 0x0000001402027210 */ /* 0x002fc80007f1e0ff */
[----:B------:R-:W-:Y:S01]  /*2360*/  IADD3.X R3, R21, R3, R19, P0, !PT ;  /* 0x0000000315037210 */ /* 0x000fe200007fe413 */
[----:B------:R-:W-:Y:S08]  /*2370*/  @P1 BRA `(.L_x_36) ;  /* 0x0000000000041947 */ /* 0x000ff00003800000 */
[----:B------:R0:W5:Y:S02]  /*2380*/  LDG.E.U8 R66, desc[UR36][R2.64] ;  /* 0x0000002402427981 */ /* 0x000164000c1e1100 */
.L_x_36:
[----:B------:R-:W-:Y:S05]  /*2390*/  BSYNC B1 ;  /* 0x0000000000017941 */ /* 0x000fea0003800000 */
.L_x_35:
[----:B-----5:R-:W-:Y:S01]  /*23a0*/  LOP3.LUT R0, R66, 0xffff, RZ, 0xc0, !PT ;  /* 0x0000ffff42007812 */ /* 0x020fe200078ec0ff */
[C---:B------:R-:W-:Y:S01]  /*23b0*/  IMAD.SHL.U32 R8, R14.reuse, 0x8, RZ ;  /* 0x000000080e087824 */ /* 0x040fe200078e00ff */
[----:B------:R-:W-:Y:S01]  /*23c0*/  SHF.L.U64.HI R9, R14, 0x3, R15 ;  /* 0x000000030e097819 */ /* 0x000fe2000001020f */
[----:B------:R-:W-:Y:S01]  /*23d0*/  BSSY B1, `(.L_x_37) ;  /* 0x000000e000017945 */ /* 0x000fe20003800000 */
[----:B------:R-:W-:Y:S02]  /*23e0*/  PRMT R0, R0, 0x8880, RZ ;  /* 0x0000888000007816 */ /* 0x000fe400000000ff */
[----:B------:R-:W-:Y:S01]  /*23f0*/  ISETP.GE.AND P2, PT, R71, 0x2, PT ;  /* 0x000000024700780c */ /* 0x000fe20003f46270 */
[----:B------:R-:W-:-:S03]  /*2400*/  IMAD.WIDE.U32 R8, R12, R14, R8 ;  /* 0x0000000e0c087225 */ /* 0x000fc600078e0008 */
[----:B------:R-:W-:Y:S01]  /*2410*/  ISETP.LT.OR P0, PT, R70, 0x1, !P2 ;  /* 0x000000014600780c */ /* 0x000fe20005701670 */
[----:B------:R-:W-:Y:S01]  /*2420*/  IMAD R13, R0, R57, RZ ;  /* 0x00000039000d7224 */ /* 0x000fe200078e02ff */
[----:B------:R-:W-:Y:S01]  /*2430*/  IADD3 R8, P4, P5, R10, R20, R8 ;  /* 0x000000140a087210 */ /* 0x000fe20007d9e008 */
[----:B------:R-:W-:Y:S02]  /*2440*/  IMAD.IADD R12, R19, 0x1, R9 ;  /* 0x00000001130c7824 */ /* 0x000fe400078e0209 */
[----:B------:R-:W-:-:S05]  /*2450*/  @!P1 IMAD R15, R24, R56, R13 ;  /* 0x00000038180f9224 */ /* 0x000fca00078e020d */
[----:B------:R1:W-:Y:S03]  /*2460*/  @!P1 STG.E.U8 desc[UR36][R6.64], R15 ;  /* 0x0000000f06009986 */ /* 0x0003e6000c101124 */
[----:B------:R-:W-:Y:S05]  /*2470*/  @P0 BRA `(.L_x_38) ;  /* 0x00000000000c0947 */ /* 0x000fea0003800000 */
[----:B------:R-:W2:Y:S02]  /*2480*/  LDG.E.U8 R66, desc[UR36][R2.64+0x1] ;  /* 0x0000012402427981 */ /* 0x000ea4000c1e1100 */
[----:B--2---:R-:W-:-:S05]  /*2490*/  PRMT R0, R66, 0x8880, RZ ;  /* 0x0000888042007816 */ /* 0x004fca00000000ff */
[----:B------:R-:W-:-:S07]  /*24a0*/  IMAD R13, R0, R57, RZ ;  /* 0x00000039000d7224 */ /* 0x000fce00078e02ff */
.L_x_38:
[----:B------:R-:W-:Y:S05]  /*24b0*/  BSYNC B1 ;  /* 0x0000000000017941 */ /* 0x000fea0003800000 */
.L_x_37:
[C---:B------:R-:W-:Y:S01]  /*24c0*/  ISETP.LT.OR P3, PT, R70.reuse, 0x9, !P3 ;  /* 0x000000094600780c */ /* 0x040fe20005f61670 */
[----:B------:R-:W-:Y:S01]  /*24d0*/  @!P0 IMAD R25, R25, R56, R13 ;  /* 0x0000003819198224 */ /* 0x000fe200078e020d */
[----:B------:R-:W-:Y:S01]  /*24e0*/  ISETP.GE.AND P1, PT, R71, 0x9, PT ;  /* 0x000000094700780c */ /* 0x000fe20003f26270 */
[----:B------:R-:W-:Y:S01]  /*24f0*/  BSSY B1, `(.L_x_39) ;  /* 0x000000b000017945 */ /* 0x000fe20003800000 */
[----:B------:R-:W-:Y:S02]  /*2500*/  IADD3.X R9, R11, R21, R12, P4, P5 ;  /* 0x000000150b097210 */ /* 0x000fe400027ea40c */
[----:B------:R2:W-:Y:S01]  /*2510*/  @!P0 STG.E.U8 desc[UR36][R6.64+0x1], R25 ;  /* 0x0000011906008986 */ /* 0x0005e2000c101124 */
[----:B------:R-:W-:Y:S02]  /*2520*/  ISETP.GE.AND P0, PT, R71, 0xa, PT ;  /* 0x0000000a4700780c */ /* 0x000fe40003f06270 */
[C---:B------:R-:W-:Y:S02]  /*2530*/  ISETP.LT.OR P2, PT, R70.reuse, 0x9, !P2 ;  /* 0x000000094600780c */ /* 0x040fe40005741670 */
[----:B------:R-:W-:-:S02]  /*2540*/  ISETP.LT.OR P5, PT, R70, 0x1, !P1 ;  /* 0x000000014600780c */ /* 0x000fc40004fa1670 */
[----:B------:R-:W-:Y:S01]  /*2550*/  ISETP.LT.OR P4, PT, R70, 0x1, !P0 ;  /* 0x000000014600780c */ /* 0x000fe20004781670 */
[----:B------:R-:W-:-:S12]  /*2560*/  @P3 BRA `(.L_x_40) ;  /* 0x00000000000c3947 */ /* 0x000fd80003800000 */
[----:B------:R-:W3:Y:S02]  /*2570*/  LDG.E.U8 R66, desc[UR36][R8.64] ;  /* 0x0000002408427981 */ /* 0x000ee4000c1e1100 */
[----:B---3--:R-:W-:-:S05]  /*2580*/  PRMT R0, R66, 0x8880, RZ ;  /* 0x0000888042007816 */ /* 0x008fca00000000ff */
[----:B------:R-:W-:-:S07]  /*2590*/  IMAD R13, R0, R57, RZ ;  /* 0x00000039000d7224 */ /* 0x000fce00078e02ff */
.L_x_40:
[----:B------:R-:W-:Y:S05]  /*25a0*/  BSYNC B1 ;  /* 0x0000000000017941 */ /* 0x000fea0003800000 */
.L_x_39:
[----:B------:R-:W-:Y:S01]  /*25b0*/  @!P3 IMAD R11, R26, R56, R13 ;  /* 0x000000381a0bb224 */ /* 0x000fe200078e020d */
[----:B------:R-:W-:Y:S04]  /*25c0*/  BSSY B1, `(.L_x_41) ;  /* 0x0000006000017945 */ /* 0x000fe80003800000 */
[----:B------:R3:W-:Y:S01]  /*25d0*/  @!P3 STG.E.U8 desc[UR36][R4.64], R11 ;  /* 0x0000000b0400b986 */ /* 0x0007e2000c101124 */
[----:B------:R-:W-:Y:S05]  /*25e0*/  @P2 BRA `(.L_x_42) ;  /* 0x00000000000c2947 */ /* 0x000fea0003800000 */
[----:B------:R-:W4:Y:S02]  /*25f0*/  LDG.E.U8 R66, desc[UR36][R8.64+0x1] ;  /* 0x0000012408427981 */ /* 0x000f24000c1e1100 */
[----:B----4-:R-:W-:-:S05]  /*2600*/  PRMT R0, R66, 0x8880, RZ ;  /* 0x0000888042007816 */ /* 0x010fca00000000ff */
[----:B------:R-:W-:-:S07]  /*2610*/  IMAD R13, R0, R57, RZ ;  /* 0x00000039000d7224 */ /* 0x000fce00078e02ff */
.L_x_42:
[----:B------:R-:W-:Y:S05]  /*2620*/  BSYNC B1 ;  /* 0x0000000000017941 */ /* 0x000fea0003800000 */
.L_x_41:
[----:B------:R-:W-:Y:S01]  /*2630*/  @!P2 IMAD R27, R27, R56, R13 ;  /* 0x000000381b1ba224 */ /* 0x000fe200078e020d */
[----:B------:R-:W-:Y:S04]  /*2640*/  BSSY B1, `(.L_x_43) ;  /* 0x0000006000017945 */ /* 0x000fe80003800000 */
[----:B------:R4:W-:Y:S01]  /*2650*/  @!P2 STG.E.U8 desc[UR36][R4.64+0x1], R27 ;  /* 0x0000011b0400a986 */ /* 0x0009e2000c101124 */
[----:B------:R-:W-:Y:S05]  /*2660*/  @P5 BRA `(.L_x_44) ;  /* 0x00000000000c5947 */ /* 0x000fea0003800000 */
[----:B------:R-:W5:Y:S02]  /*2670*/  LDG.E.U8 R66, desc[UR36][R2.64+0x8] ;  /* 0x0000082402427981 */ /* 0x000f64000c1e1100 */
[----:B-----5:R-:W-:-:S05]  /*2680*/  PRMT R0, R66, 0x8880, RZ ;  /* 0x0000888042007816 */ /* 0x020fca00000000ff */
[----:B------:R-:W-:-:S07]  /*2690*/  IMAD R13, R0, R57, RZ ;  /* 0x00000039000d7224 */ /* 0x000fce00078e02ff */
.L_x_44:
[----:B------:R-:W-:Y:S05]  /*26a0*/  BSYNC B1 ;  /* 0x0000000000017941 */ /* 0x000fea0003800000 */
.L_x_43:
[----:B---3--:R-:W-:Y:S01]  /*26b0*/  @!P5 IMAD R11, R28, R56, R13 ;  /* 0x000000381c0bd224 */ /* 0x008fe200078e020d */
[----:B------:R-:W-:Y:S04]  /*26c0*/  BSSY B1, `(.L_x_45) ;  /* 0x0000006000017945 */ /* 0x000fe80003800000 */
[----:B------:R3:W-:Y:S01]  /*26d0*/  @!P5 STG.E.U8 desc[UR36][R6.64+0x8], R11 ;  /* 0x0000080b0600d986 */ /* 0x0007e2000c101124 */
[----:B------:R-:W-:Y:S05]  /*26e0*/  @P4 BRA `(.L_x_46) ;  /* 0x00000000000c4947 */ /* 0x000fea0003800000 */
[----:B------:R-:W5:Y:S02]  /*26f0*/  LDG.E.U8 R66, desc[UR36][R2.64+0x9] ;  /* 0x0000092402427981 */ /* 0x000f64000c1e1100 */
[----:B-----5:R-:W-:-:S05]  /*2700*/  PRMT R0, R66, 0x8880, RZ ;  /* 0x0000888042007816 */ /* 0x020fca00000000ff */
[----:B------:R-:W-:-:S07]  /*2710*/  IMAD R13, R0, R57, RZ ;  /* 0x00000039000d7224 */ /* 0x000fce00078e02ff */
.L_x_46:
[----:B------:R-:W-:Y:S05]  /*2720*/  BSYNC B1 ;  /* 0x0000000000017941 */ /* 0x000fea0003800000 */
.L_x_45:
[C---:B------:R-:W-:Y:S01]  /*2730*/  ISETP.LT.OR P1, PT, R70.reuse, 0x9, !P1 ;  /* 0x000000094600780c */ /* 0x040fe20004f21670 */
[----:B------:R-:W-:Y:S01]  /*2740*/  @!P4 IMAD R29, R29, R56, R13 ;  /* 0x000000381d1dc224 */ /* 0x000fe200078e020d */
[C---:B------:R-:W-:Y:S01]  /*2750*/  ISETP.GE.AND P3, PT, R71.reuse, 0x11, PT ;  /* 0x000000114700780c */ /* 0x040fe20003f66270 */
[----:B------:R-:W-:Y:S01]  /*2760*/  BSSY B1, `(.L_x_47) ;  /* 0x000000a000017945 */ /* 0x000fe20003800000 */
[----:B------:R-:W-:Y:S02]  /*2770*/  ISETP.GE.AND P2, PT, R71, 0x12, PT ;  /* 0x000000124700780c */ /* 0x000fe40003f46270 */
[----:B------:R0:W-:Y:S01]  /*2780*/  @!P4 STG.E.U8 desc[UR36][R6.64+0x9], R29 ;  /* 0x0000091d0600c986 */ /* 0x0001e2000c101124 */
[C---:B------:R-:W-:Y:S02]  /*2790*/  ISETP.LT.OR P0, PT, R70.reuse, 0x9, !P0 ;  /* 0x000000094600780c */ /* 0x040fe40004701670 */
[C---:B------:R-:W-:Y:S02]  /*27a0*/  ISETP.LT.OR P5, PT, R70.reuse, 0x1, !P3 ;  /* 0x000000014600780c */ /* 0x040fe40005fa1670 */
[----:B------:R-:W-:-:S02]  /*27b0*/  ISETP.LT.OR P4, PT, R70, 0x1, !P2 ;  /* 0x000000014600780c */ /* 0x000fc40005781670 */
[----:B------:R-:W-:Y:S11]  /*27c0*/  @P1 BRA `(.L_x_48) ;  /* 0x00000000000c1947 */ /* 0x000ff60003800000 */
[----:B------:R-:W5:Y:S02]  /*27d0*/  LDG.E.U8 R66, desc[UR36][R8.64+0x8] ;  /* 0x0000082408427981 */ /* 0x000f64000c1e1100 */
[----:B-----5:R-:W-:-:S05]  /*27e0*/  PRMT R0, R66, 0x8880, RZ ;  /* 0x0000888042007816 */ /* 0x020fca00000000ff */
[----:B------:R-:W-:-:S07]  /*27f0*/  IMAD R13, R0, R57, RZ ;  /* 0x00000039000d7224 */ /* 0x000fce00078e02ff */
.L_x_48:
[----:B------:R-:W-:Y:S05]  /*2800*/  BSYNC B1 ;  /* 0x0000000000017941 */ /* 0x000fea0003800000 */
.L_x_47:
[----:B---3--:R-:W-:Y:S01]  /*2810*/  @!P1 IMAD R11, R30, R56, R13 ;  /* 0x000000381e0b9224 */ /* 0x008fe200078e020d */
[----:B------:R-:W-:Y:S04]  /*2820*/  BSSY B1, `(.L_x_49) ;  /* 0x0000006000017945 */ /* 0x000fe80003800000 */
[----:B------:R3:W-:Y:S01]  /*2830*/  @!P1 STG.E.U8 desc[UR36][R4.64+0x8], R11 ;  /* 0x0000080b04009986 */ /* 0x0007e2000c101124 */
[----:B------:R-:W-:Y:S05]  /*2840*/  @P0 BRA `(.L_x_50) ;  /* 0x00000000000c0947 */ /* 0x000fea0003800000 */
[----:B------:R-:W5:Y:S02]  /*2850*/  LDG.E.U8 R66, desc[UR36][R8.64+0x9] ;  /* 0x0000092408427981 */ /* 0x000f64000c1e1100 */
[----:B-----5:R-:W-:-:S05]  /*2860*/  PRMT R0, R66, 0x8880, RZ ;  /* 0x0000888042007816 */ /* 0x020fca00000000ff */
[----:B------:R-:W-:-:S07]  /*2870*/  IMAD R13, R0, R57, RZ ;  /* 0x00000039000d7224 */ /* 0x000fce00078e02ff */
.L_x_50:
[----:B------:R-:W-:Y:S05]  /*2880*/  BSYNC B1 ;  /* 0x0000000000017941 */ /* 0x000fea0003800000 */
.L_x_49:
[----:B------:R-:W-:Y:S01]  /*2890*/  @!P0 IMAD R31, R31, R56, R13 ;  /* 0x000000381f1f8224 */ /* 0x000fe200078e020d */
[----:B------:R-:W-:Y:S04]  /*28a0*/  BSSY B1, `(.L_x_51) ;  /* 0x0000006000017945 */ /* 0x000fe80003800000 */
[----:B------:R0:W-:Y:S01]  /*28b0*/  @!P0 STG.E.U8 desc[UR36][R4.64+0x9], R31 ;  /* 0x0000091f04008986 */ /* 0x0001e2000c101124 */
[----:B------:R-:W-:Y:S05]  /*28c0*/  @P5 BRA `(.L_x_52) ;  /* 0x00000000000c5947 */ /* 0x000fea0003800000 */
[----:B------:R-:W5:Y:S02]  /*28d0*/  LDG.E.U8 R66, desc[UR36][R2.64+0x10] ;  /* 0x0000102402427981 */ /* 0x000f64000c1e1100 */
[----:B-----5:R-:W-:-:S05]  /*28e0*/  PRMT R0, R66, 0x8880, RZ ;  /* 0x0000888042007816 */ /* 0x020fca00000000ff */
[----:B------:R-:W-:-:S07]  /*28f0*/  IMAD R13, R0, R57, RZ ;  /* 0x00000039000d7224 */ /* 0x000fce00078e02ff */
.L_x_52:
[----:B------:R-:W-:Y:S05]  /*2900*/  BSYNC B1 ;  /* 0x0000000000017941 */ /* 0x000fea0003800000 */
.L_x_51:
[----:B---3--:R-:W-:Y:S01]  /*2910*/  @!P5 IMAD R11, R32, R56, R13 ;  /* 0x00000038200bd224 */ /* 0x008fe200078e020d */
[----:B------:R-:W-:Y:S04]  /*2920*/  BSSY B1, `(.L_x_53) ;  /* 0x0000006000017945 */ /* 0x000fe80003800000 */
[----:B------:R3:W-:Y:S01]  /*2930*/  @!P5 STG.E.U8 desc[UR36][R6.64+0x10], R11 ;  /* 0x0000100b0600d986 */ /* 0x0007e2000c101124 */
[----:B------:R-:W-:Y:S05]  /*2940*/  @P4 BRA `(.L_x_54) ;  /* 0x00000000000c4947 */ /* 0x000fea0003800000 */
[----:B------:R-:W5:Y:S02]  /*2950*/  LDG.E.U8 R66, desc[UR36][R2.64+0x11] ;  /* 0x0000112402427981 */ /* 0x000f64000c1e1100 */
[----:B-----5:R-:W-:-:S05]  /*2960*/  PRMT R0, R66, 0x8880, RZ ;  /* 0x0000888042007816 */ /* 0x020fca00000000ff */
[----:B------:R-:W-:-:S07]  /*2970*/  IMAD R13, R0, R57, RZ ;  /* 0x00000039000d7224 */ /* 0x000fce00078e02ff */
.L_x_54:
[----:B------:R-:W-:Y:S05]  /*2980*/  BSYNC B1 ;  /* 0x0000000000017941 */ /* 0x000fea0003800000 */
.L_x_53:
        /* <DEDUP_REMOVED lines=13> */
.L_x_56:
[----:B------:R-:W-:Y:S05]  /*2a60*/  BSYNC B1 ;  /* 0x0000000000017941 */ /* 0x000fea0003800000 */
.L_x_55:
[----:B---3--:R-:W-:Y:S01]  /*2a70*/  @!P3 IMAD R11, R34, R56, R13 ;  /* 0x00000038220bb224 */ /* 0x008fe200078e020d */
[----:B------:R-:W-:Y:S04]  /*2a80*/  BSSY B1, `(.L_x_57) ;  /* 0x0000006000017945 */ /* 0x000fe80003800000 */
[----:B------:R3:W-:Y:S01]  /*2a90*/  @!P3 STG.E.U8 desc[UR36][R4.64+0x10], R11 ;  /* 0x0000100b0400b986 */ /* 0x0007e2000c101124 */
[----:B------:R-:W-:Y:S05]  /*2aa0*/  @P2 BRA `(.L_x_58) ;  /* 0x00000000000c2947 */ /* 0x000fea0003800000 */
[----:B------:R-:W5:Y:S02]  /*2ab0*/  LDG.E.U8 R66, desc[UR36][R8.64+0x11] ;  /* 0x0000112408427981 */ /* 0x000f64000c1e1100 */
[----:B-----5:R-:W-:-:S05]  /*2ac0*/  PRMT R0, R66, 0x8880, RZ ;  /* 0x0000888042007816 */ /* 0x020fca00000000ff */
[----:B------:R-:W-:-:S07]  /*2ad0*/  IMAD R13, R0, R57, RZ ;  /* 0x00000039000d7224 */ /* 0x000fce00078e02ff */
.L_x_58:
[----:B------:R-:W-:Y:S05]  /*2ae0*/  BSYNC B1 ;  /* 0x0000000000017941 */ /* 0x000fea0003800000 */
.L_x_57:
[----:B------:R-:W-:Y:S01]  /*2af0*/  @!P2 IMAD R35, R35, R56, R13 ;  /* 0x000000382323a224 */ /* 0x000fe200078e020d */
[----:B------:R-:W-:Y:S04]  /*2b00*/  BSSY B1, `(.L_x_59) ;  /* 0x0000006000017945 */ /* 0x000fe80003800000 */
[----:B------:R0:W-:Y:S01]  /*2b10*/  @!P2 STG.E.U8 desc[UR36][R4.64+0x11], R35 ;  /* 0x000011230400a986 */ /* 0x0001e2000c101124 */
[----:B------:R-:W-:Y:S05]  /*2b20*/  @P5 BRA `(.L_x_60) ;  /* 0x00000000000c5947 */ /* 0x000fea0003800000 */
[----:B------:R-:W5:Y:S02]  /*2b30*/  LDG.E.U8 R66, desc[UR36][R2.64+0x18] ;  /* 0x0000182402427981 */ /* 0x000f64000c1e1100 */
[----:B-----5:R-:W-:-:S05]  /*2b40*/  PRMT R0, R66, 0x8880, RZ ;  /* 0x0000888042007816 */ /* 0x020fca00000000ff */
[----:B------:R-:W-:-:S07]  /*2b50*/  IMAD R13, R0, R57, RZ ;  /* 0x00000039000d7224 */ /* 0x000fce00078e02ff */
.L_x_60:
[----:B------:R-:W-:Y:S05]  /*2b60*/  BSYNC B1 ;  /* 0x0000000000017941 */ /* 0x000fea0003800000 */
.L_x_59:
[----:B---3--:R-:W-:Y:S01]  /*2b70*/  @!P5 IMAD R11, R36, R56, R13 ;  /* 0x00000038240bd224 */ /* 0x008fe200078e020d */
[----:B------:R-:W-:Y:S04]  /*2b80*/  BSSY B1, `(.L_x_61) ;  /* 0x0000006000017945 */ /* 0x000fe80003800000 */
[----:B------:R3:W-:Y:S01]  /*2b90*/  @!P5 STG.E.U8 desc[UR36][R6.64+0x18], R11 ;  /* 0x0000180b0600d986 */ /* 0x0007e2000c101124 */
[----:B------:R-:W-:Y:S05]  /*2ba0*/  @P4 BRA `(.L_x_62) ;  /* 0x00000000000c4947 */ /* 0x000fea0003800000 */
[----:B------:R-:W5:Y:S02]  /*2bb0*/  LDG.E.U8 R66, desc[UR36][R2.64+0x19] ;  /* 0x0000192402427981 */ /* 0x000f64000c1e1100 */
[----:B-----5:R-:W-:-:S05]  /*2bc0*/  PRMT R0, R66, 0x8880, RZ ;  /* 0x0000888042007816 */ /* 0x020fca00000000ff */
[----:B------:R-:W-:-:S07]  /*2bd0*/  IMAD R13, R0, R57, RZ ;  /* 0x00000039000d7224 */ /* 0x000fce00078e02ff */
.L_x_62:
[----:B------:R-:W-:Y:S05]  /*2be0*/  BSYNC B1 ;  /* 0x0000000000017941 */ /* 0x000fea0003800000 */
.L_x_61:
        /* <DEDUP_REMOVED lines=13> */
.L_x_64:
[----:B------:R-:W-:Y:S05]  /*2cc0*/  BSYNC B1 ;  /* 0x0000000000017941 */ /* 0x000fea0003800000 */
.L_x_63:
[----:B---3--:R-:W-:Y:S01]  /*2cd0*/  @!P1 IMAD R11, R38, R56, R13 ;  /* 0x00000038260b9224 */ /* 0x008fe200078e020d */
[----:B------:R-:W-:Y:S04]  /*2ce0*/  BSSY B1, `(.L_x_65) ;  /* 0x0000006000017945 */ /* 0x000fe80003800000 */
[----:B------:R3:W-:Y:S01]  /*2cf0*/  @!P1 STG.E.U8 desc[UR36][R4.64+0x18], R11 ;  /* 0x0000180b04009986 */ /* 0x0007e2000c101124 */
[----:B------:R-:W-:Y:S05]  /*2d00*/  @P4 BRA `(.L_x_66) ;  /* 0x00000000000c4947 */ /* 0x000fea0003800000 */
[----:B------:R-:W5:Y:S02]  /*2d10*/  LDG.E.U8 R66, desc[UR36][R8.64+0x19] ;  /* 0x0000192408427981 */ /* 0x000f64000c1e1100 */
[----:B-----5:R-:W-:-:S05]  /*2d20*/  PRMT R0, R66, 0x8880, RZ ;  /* 0x0000888042007816 */ /* 0x020fca00000000ff */
[----:B------:R-:W-:-:S07]  /*2d30*/  IMAD R13, R0, R57, RZ ;  /* 0x00000039000d7224 */ /* 0x000fce00078e02ff */
.L_x_66:
[----:B------:R-:W-:Y:S05]  /*2d40*/  BSYNC B1 ;  /* 0x0000000000017941 */ /* 0x000fea0003800000 */
.L_x_65:
[----:B------:R-:W-:Y:S01]  /*2d50*/  @!P4 IMAD R39, R39, R56, R13 ;  /* 0x000000382727c224 */ /* 0x000fe200078e020d */
[----:B------:R-:W-:Y:S04]  /*2d60*/  BSSY B1, `(.L_x_67) ;  /* 0x0000006000017945 */ /* 0x000fe80003800000 */
[----:B------:R0:W-:Y:S01]  /*2d70*/  @!P4 STG.E.U8 desc[UR36][R4.64+0x19], R39 ;  /* 0x000019270400c986 */ /* 0x0001e2000c101124 */
[----:B------:R-:W-:Y:S05]  /*2d80*/  @P5 BRA `(.L_x_68) ;  /* 0x00000000000c5947 */ /* 0x000fea0003800000 */
[----:B------:R-:W5:Y:S02]  /*2d90*/  LDG.E.U8 R66, desc[UR36][R2.64+0x20] ;  /* 0x0000202402427981 */ /* 0x000f64000c1e1100 */
[----:B-----5:R-:W-:-:S05]  /*2da0*/  PRMT R0, R66, 0x8880, RZ ;  /* 0x0000888042007816 */ /* 0x020fca00000000ff */
[----:B------:R-:W-:-:S07]  /*2db0*/  IMAD R13, R0, R57, RZ ;  /* 0x00000039000d7224 */ /* 0x000fce00078e02ff */
.L_x_68:
[----:B------:R-:W-:Y:S05]  /*2dc0*/  BSYNC B1 ;  /* 0x0000000000017941 */ /* 0x000fea0003800000 */
.L_x_67:
[----:B---3--:R-:W-:Y:S01]  /*2dd0*/  @!P5 IMAD R11, R40, R56, R13 ;  /* 0x00000038280bd224 */ /* 0x008fe200078e020d */
[----:B------:R-:W-:Y:S04]  /*2de0*/  BSSY B1, `(.L_x_69) ;  /* 0x0000006000017945 */ /* 0x000fe80003800000 */
[----:B------:R3:W-:Y:S01]  /*2df0*/  @!P5 STG.E.U8 desc[UR36][R6.64+0x20], R11 ;  /* 0x0000200b0600d986 */ /* 0x0007e2000c101124 */
[----:B------:R-:W-:Y:S05]  /*2e00*/  @P0 BRA `(.L_x_70) ;  /* 0x00000000000c0947 */ /* 0x000fea0003800000 */
[----:B------:R-:W5:Y:S02]  /*2e10*/  LDG.E.U8 R66, desc[UR36][R2.64+0x21] ;  /* 0x0000212402427981 */ /* 0x000f64000c1e1100 */
[----:B-----5:R-:W-:-:S05]  /*2e20*/  PRMT R0, R66, 0x8880, RZ ;  /* 0x0000888042007816 */ /* 0x020fca00000000ff */
[----:B------:R-:W-:-:S07]  /*2e30*/  IMAD R13, R0, R57, RZ ;  /* 0x00000039000d7224 */ /* 0x000fce00078e02ff */
.L_x_70:
[----:B------:R-:W-:Y:S05]  /*2e40*/  BSYNC B1 ;  /* 0x0000000000017941 */ /* 0x000fea0003800000 */
.L_x_69:
        /* <DEDUP_REMOVED lines=13> */
.L_x_72:
[----:B------:R-:W-:Y:S05]  /*2f20*/  BSYNC B1 ;  /* 0x0000000000017941 */ /* 0x000fea0003800000 */
.L_x_71:
[----:B---3--:R-:W-:Y:S01]  /*2f30*/  @!P3 IMAD R11, R42, R56, R13 ;  /* 0x000000382a0bb224 */ /* 0x008fe200078e020d */
[----:B------:R-:W-:Y:S04]  /*2f40*/  BSSY B1, `(.L_x_73) ;  /* 0x0000006000017945 */ /* 0x000fe80003800000 */
[----:B------:R3:W-:Y:S01]  /*2f50*/  @!P3 STG.E.U8 desc[UR36][R4.64+0x20], R11 ;  /* 0x0000200b0400b986 */ /* 0x0007e2000c101124 */
[----:B------:R-:W-:Y:S05]  /*2f60*/  @P2 BRA `(.L_x_74) ;  /* 0x00000000000c2947 */ /* 0x000fea0003800000 */
[----:B------:R-:W5:Y:S02]  /*2f70*/  LDG.E.U8 R66, desc[UR36][R8.64+0x21] ;  /* 0x0000212408427981 */ /* 0x000f64000c1e1100 */
[----:B-----5:R-:W-:-:S05]  /*2f80*/  PRMT R0, R66, 0x8880, RZ ;  /* 0x0000888042007816 */ /* 0x020fca00000000ff */
[----:B------:R-:W-:-:S07]  /*2f90*/  IMAD R13, R0, R57, RZ ;  /* 0x00000039000d7224 */ /* 0x000fce00078e02ff */
.L_x_74:
[----:B------:R-:W-:Y:S05]  /*2fa0*/  BSYNC B1 ;  /* 0x0000000000017941 */ /* 0x000fea0003800000 */
.L_x_73:
[----:B------:R-:W-:Y:S01]  /*2fb0*/  @!P2 IMAD R43, R43, R56, R13 ;  /* 0x000000382b2ba224 */ /* 0x000fe200078e020d */
[----:B------:R-:W-:Y:S04]  /*2fc0*/  BSSY B1, `(.L_x_75) ;  /* 0x0000006000017945 */ /* 0x000fe80003800000 */
[----:B------:R0:W-:Y:S01]  /*2fd0*/  @!P2 STG.E.U8 desc[UR36][R4.64+0x21], R43 ;  /* 0x0000212b0400a986 */ /* 0x0001e2000c101124 */
[----:B------:R-:W-:Y:S05]  /*2fe0*/  @P0 BRA `(.L_x_76) ;  /* 0x00000000000c0947 */ /* 0x000fea0003800000 */
[----:B------:R-:W5:Y:S02]  /*2ff0*/  LDG.E.U8 R66, desc[UR36][R2.64+0x28] ;  /* 0x0000282402427981 */ /* 0x000f64000c1e1100 */
[----:B-----5:R-:W-:-:S05]  /*3000*/  PRMT R0, R66, 0x8880, RZ ;  /* 0x0000888042007816 */ /* 0x020fca00000000ff */
[----:B------:R-:W-:-:S07]  /*3010*/  IMAD R13, R0, R57, RZ ;  /* 0x00000039000d7224 */ /* 0x000fce00078e02ff */
.L_x_76:
[----:B------:R-:W-:Y:S05]  /*3020*/  BSYNC B1 ;  /* 0x0000000000017941 */ /* 0x000fea0003800000 */
.L_x_75:
[----:B---3--:R-:W-:Y:S01]  /*3030*/  @!P0 IMAD R11, R44, R56, R13 ;  /* 0x000000382c0b8224 */ /* 0x008fe200078e020d */
[----:B------:R-:W-:Y:S04]  /*3040*/  BSSY B1, `(.L_x_77) ;  /* 0x0000006000017945 */ /* 0x000fe80003800000 */
[----:B------:R3:W-:Y:S01]  /*3050*/  @!P0 STG.E.U8 desc[UR36][R6.64+0x28], R11 ;  /* 0x0000280b06008986 */ /* 0x0007e2000c101124 */
[----:B------:R-:W-:Y:S05]  /*3060*/  @P5 BRA `(.L_x_78) ;  /* 0x00000000000c5947 */ /* 0x000fea0003800000 */
[----:B------:R-:W5:Y:S02]  /*3070*/  LDG.E.U8 R66, desc[UR36][R2.64+0x29] ;  /* 0x0000292402427981 */ /* 0x000f64000c1e1100 */
[----:B-----5:R-:W-:-:S05]  /*3080*/  PRMT R0, R66, 0x8880, RZ ;  /* 0x0000888042007816 */ /* 0x020fca00000000ff */
[----:B------:R-:W-:-:S07]  /*3090*/  IMAD R13, R0, R57, RZ ;  /* 0x00000039000d7224 */ /* 0x000fce00078e02ff */
.L_x_78:
[----:B------:R-:W-:Y:S05]  /*30a0*/  BSYNC B1 ;  /* 0x0000000000017941 */ /* 0x000fea0003800000 */
.L_x_77:
        /* <DEDUP_REMOVED lines=13> */
.L_x_80:
[----:B------:R-:W-:Y:S05]  /*3180*/  BSYNC B1 ;  /* 0x0000000000017941 */ /* 0x000fea0003800000 */
.L_x_79:
[----:B---3--:R-:W-:Y:S01]  /*3190*/  @!P4 IMAD R11, R46, R56, R13 ;  /* 0x000000382e0bc224 */ /* 0x008fe200078e020d */
[----:B------:R-:W-:Y:S04]  /*31a0*/  BSSY B1, `(.L_x_81) ;  /* 0x0000006000017945 */ /* 0x000fe80003800000 */
[----:B------:R3:W-:Y:S01]  /*31b0*/  @!P4 STG.E.U8 desc[UR36][R4.64+0x28], R11 ;  /* 0x0000280b0400c986 */ /* 0x0007e2000c101124 */
[----:B------:R-:W-:Y:S05]  /*31c0*/  @P1 BRA `(.L_x_82) ;  /* 0x00000000000c1947 */ /* 0x000fea0003800000 */
[----:B------:R-:W5:Y:S02]  /*31d0*/  LDG.E.U8 R66, desc[UR36][R8.64+0x29] ;  /* 0x0000292408427981 */ /* 0x000f64000c1e1100 */
[----:B-----5:R-:W-:-:S05]  /*31e0*/  PRMT R0, R66, 0x8880, RZ ;  /* 0x0000888042007816 */ /* 0x020fca00000000ff */
[----:B------:R-:W-:-:S07]  /*31f0*/  IMAD R13, R0, R57, RZ ;  /* 0x00000039000d7224 */ /* 0x000fce00078e02ff */
.L_x_82:
[----:B------:R-:W-:Y:S05]  /*3200*/  BSYNC B1 ;  /* 0x0000000000017941 */ /* 0x000fea0003800000 */
.L_x_81:
[----:B------:R-:W-:Y:S01]  /*3210*/  @!P1 IMAD R47, R47, R56, R13 ;  /* 0x000000382f2f9224 */ /* 0x000fe200078e020d */
[----:B------:R-:W-:Y:S04]  /*3220*/  BSSY B1, `(.L_x_83) ;  /* 0x0000006000017945 */ /* 0x000fe80003800000 */
[----:B------:R0:W-:Y:S01]  /*3230*/  @!P1 STG.E.U8 desc[UR36][R4.64+0x29], R47 ;  /* 0x0000292f04009986 */ /* 0x0001e2000c101124 */
[----:B------:R-:W-:Y:S05]  /*3240*/  @P3 BRA `(.L_x_84) ;  /* 0x00000000000c3947 */ /* 0x000fea0003800000 */
[----:B------:R-:W5:Y:S02]  /*3250*/  LDG.E.U8 R66, desc[UR36][R2.64+0x30] ;  /* 0x0000302402427981 */ /* 0x000f64000c1e1100 */
[----:B-----5:R-:W-:-:S05]  /*3260*/  PRMT R0, R66, 0x8880, RZ ;  /* 0x0000888042007816 */ /* 0x020fca00000000ff */
[----:B------:R-:W-:-:S07]  /*3270*/  IMAD R13, R0, R57, RZ ;  /* 0x00000039000d7224 */ /* 0x000fce00078e02ff */
.L_x_84:
[----:B------:R-:W-:Y:S05]  /*3280*/  BSYNC B1 ;  /* 0x0000000000017941 */ /* 0x000fea0003800000 */
.L_x_83:
[----:B---3--:R-:W-:Y:S01]  /*3290*/  @!P3 IMAD R11, R48, R56, R13 ;  /* 0x00000038300bb224 */ /* 0x008fe200078e020d */
[----:B------:R-:W-:Y:S04]  /*32a0*/  BSSY B1, `(.L_x_85) ;  /* 0x0000006000017945 */ /* 0x000fe80003800000 */
[----:B------:R3:W-:Y:S01]  /*32b0*/  @!P3 STG.E.U8 desc[UR36][R6.64+0x30], R11 ;  /* 0x0000300b0600b986 */ /* 0x0007e2000c101124 */
[----:B------:R-:W-:Y:S05]  /*32c0*/  @P5 BRA `(.L_x_86) ;  /* 0x00000000000c5947 */ /* 0x000fea0003800000 */
[----:B------:R-:W5:Y:S02]  /*32d0*/  LDG.E.U8 R66, desc[UR36][R2.64+0x31] ;  /* 0x0000312402427981 */ /* 0x000f64000c1e1100 */
[----:B-----5:R-:W-:-:S05]  /*32e0*/  PRMT R0, R66, 0x8880, RZ ;  /* 0x0000888042007816 */ /* 0x020fca00000000ff */
[----:B------:R-:W-:-:S07]  /*32f0*/  IMAD R13, R0, R57, RZ ;  /* 0x00000039000d7224 */ /* 0x000fce00078e02ff */
.L_x_86:
[----:B------:R-:W-:Y:S05]  /*3300*/  BSYNC B1 ;  /* 0x0000000000017941 */ /* 0x000fea0003800000 */
.L_x_85:
        /* <DEDUP_REMOVED lines=9> */
[----:B------:R-:W-:Y:S01]  /*33a0*/  ISETP.LT.OR P3, PT, R70, 0x9, !P3 ;  /* 0x000000094600780c */ /* 0x000fe20005f61670 */
[----:B------:R-:W-:-:S12]  /*33b0*/  @P2 BRA `(.L_x_88) ;  /* 0x00000000000c2947 */ /* 0x000fd80003800000 */
[----:B------:R-:W5:Y:S02]  /*33c0*/  LDG.E.U8 R66, desc[UR36][R8.64+0x30] ;  /* 0x0000302408427981 */ /* 0x000f64000c1e1100 */
[----:B-----5:R-:W-:-:S05]  /*33d0*/  PRMT R0, R66, 0x8880, RZ ;  /* 0x0000888042007816 */ /* 0x020fca00000000ff */
[----:B------:R-:W-:-:S07]  /*33e0*/  IMAD R13, R0, R57, RZ ;  /* 0x00000039000d7224 */ /* 0x000fce00078e02ff */
.L_x_88:
[----:B------:R-:W-:Y:S05]  /*33f0*/  BSYNC B1 ;  /* 0x0000000000017941 */ /* 0x000fea0003800000 */
.L_x_87:
[----:B---3--:R-:W-:Y:S01]  /*3400*/  @!P2 IMAD R11, R50, R56, R13 ;  /* 0x00000038320ba224 */ /* 0x008fe200078e020d */
[----:B------:R-:W-:Y:S04]  /*3410*/  BSSY B1, `(.L_x_89) ;  /* 0x0000006000017945 */ /* 0x000fe80003800000 */
[----:B------:R3:W-:Y:S01]  /*3420*/  @!P2 STG.E.U8 desc[UR36][R4.64+0x30], R11 ;  /* 0x0000300b0400a986 */ /* 0x0007e2000c101124 */
[----:B------:R-:W-:Y:S05]  /*3430*/  @P0 BRA `(.L_x_90) ;  /* 0x00000000000c0947 */ /* 0x000fea0003800000 */
[----:B------:R-:W5:Y:S02]  /*3440*/  LDG.E.U8 R66, desc[UR36][R8.64+0x31] ;  /* 0x0000312408427981 */ /* 0x000f64000c1e1100 */
[----:B-----5:R-:W-:-:S05]  /*3450*/  PRMT R0, R66, 0x8880, RZ ;  /* 0x0000888042007816 */ /* 0x020fca00000000ff */
[----:B------:R-:W-:-:S07]  /*3460*/  IMAD R13, R0, R57, RZ ;  /* 0x00000039000d7224 */ /* 0x000fce00078e02ff */
.L_x_90:
[----:B------:R-:W-:Y:S05]  /*3470*/  BSYNC B1 ;  /* 0x0000000000017941 */ /* 0x000fea0003800000 */
.L_x_89:
[----:B------:R-:W-:Y:S01]  /*3480*/  @!P0 IMAD R51, R51, R56, R13 ;  /* 0x0000003833338224 */ /* 0x000fe200078e020d */
[----:B------:R-:W-:Y:S04]  /*3490*/  BSSY B1, `(.L_x_91) ;  /* 0x0000006000017945 */ /* 0x000fe80003800000 */
[----:B------:R0:W-:Y:S01]  /*34a0*/  @!P0 STG.E.U8 desc[UR36][R4.64+0x31], R51 ;  /* 0x0000313304008986 */ /* 0x0001e2000c101124 */
[----:B------:R-:W-:Y:S05]  /*34b0*/  @P5 BRA `(.L_x_92) ;  /* 0x00000000000c5947 */ /* 0x000fea0003800000 */
[----:B------:R-:W5:Y:S02]  /*34c0*/  LDG.E.U8 R66, desc[UR36][R2.64+0x38] ;  /* 0x0000382402427981 */ /* 0x000f64000c1e1100 */
[----:B-----5:R-:W-:-:S05]  /*34d0*/  PRMT R0, R66, 0x8880, RZ ;  /* 0x0000888042007816 */ /* 0x020fca00000000ff */
[----:B------:R-:W-:-:S07]  /*34e0*/  IMAD R13, R0, R57, RZ ;  /* 0x00000039000d7224 */ /* 0x000fce00078e02ff */
.L_x_92:
[----:B------:R-:W-:Y:S05]  /*34f0*/  BSYNC B1 ;  /* 0x0000000000017941 */ /* 0x000fea0003800000 */
.L_x_91:
[----:B---3--:R-:W-:Y:S01]  /*3500*/  @!P5 IMAD R11, R52, R56, R13 ;  /* 0x00000038340bd224 */ /* 0x008fe200078e020d */
[----:B------:R-:W-:Y:S04]  /*3510*/  BSSY B1, `(.L_x_93) ;  /* 0x0000006000017945 */ /* 0x000fe80003800000 */
[----:B------:R3:W-:Y:S01]  /*3520*/  @!P5 STG.E.U8 desc[UR36][R6.64+0x38], R11 ;  /* 0x0000380b0600d986 */ /* 0x0007e2000c101124 */
[----:B------:R-:W-:Y:S05]  /*3530*/  @P4 BRA `(.L_x_94) ;  /* 0x00000000000c4947 */ /* 0x000fea0003800000 */
[----:B------:R-:W5:Y:S02]  /*3540*/  LDG.E.U8 R66, desc[UR36][R2.64+0x39] ;  /* 0x0000392402427981 */ /* 0x000f64000c1e1100 */
[----:B-----5:R-:W-:-:S05]  /*3550*/  PRMT R0, R66, 0x8880, RZ ;  /* 0x0000888042007816 */ /* 0x020fca00000000ff */
[----:B------:R-:W-:-:S07]  /*3560*/  IMAD R13, R0, R57, RZ ;  /* 0x00000039000d7224 */ /* 0x000fce00078e02ff */
.L_x_94:
[----:B------:R-:W-:Y:S05]  /*3570*/  BSYNC B1 ;  /* 0x0000000000017941 */ /* 0x000fea0003800000 */
.L_x_93:
[----:B------:R-:W-:Y:S01]  /*3580*/  @!P4 IMAD R53, R53, R56, R13 ;  /* 0x000000383535c224 */ /* 0x000fe200078e020d */
[----:B------:R-:W-:Y:S04]  /*3590*/  BSSY B1, `(.L_x_95) ;  /* 0x0000006000017945 */ /* 0x000fe80003800000 */
[----:B------:R0:W-:Y:S01]  /*35a0*/  @!P4 STG.E.U8 desc[UR36][R6.64+0x39], R53 ;  /* 0x000039350600c986 */ /* 0x0001e2000c101124 */
[----:B------:R-:W-:Y:S05]  /*35b0*/  @P3 BRA `(.L_x_96) ;  /* 0x00000000000c3947 */ /* 0x000fea0003800000 */
[----:B------:R-:W5:Y:S02]  /*35c0*/  LDG.E.U8 R66, desc[UR36][R8.64+0x38] ;  /* 0x0000382408427981 */ /* 0x000f64000c1e1100 */
[----:B-----5:R-:W-:-:S05]  /*35d0*/  PRMT R0, R66, 0x8880, RZ ;  /* 0x0000888042007816 */ /* 0x020fca00000000ff */
[----:B------:R-:W-:-:S07]  /*35e0*/  IMAD R13, R0, R57, RZ ;  /* 0x00000039000d7224 */ /* 0x000fce00078e02ff */
.L_x_96:
[----:B------:R-:W-:Y:S05]  /*35f0*/  BSYNC B1 ;  /* 0x0000000000017941 */ /* 0x000fea0003800000 */
.L_x_95:
[----:B0-----:R-:W-:Y:S01]  /*3600*/  @!P3 IMAD R3, R54, R56, R13 ;  /* 0x000000383603b224 */ /* 0x001fe200078e020d */
[----:B------:R-:W-:Y:S01]  /*3610*/  ISETP.LT.OR P1, PT, R70, 0x9, !P1 ;  /* 0x000000094600780c */ /* 0x000fe20004f21670 */
[----:B------:R-:W-:Y:S03]  /*3620*/  BSSY B1, `(.L_x_97) ;  /* 0x0000006000017945 */ /* 0x000fe60003800000 */
[----:B------:R0:W-:Y:S09]  /*3630*/  @!P3 STG.E.U8 desc[UR36][R4.64+0x38], R3 ;  /* 0x000038030400b986 */ /* 0x0001f2000c101124 */
[----:B------:R-:W-:Y:S05]  /*3640*/  @P1 BRA `(.L_x_98) ;  /* 0x00000000000c1947 */ /* 0x000fea0003800000 */
[----:B------:R-:W5:Y:S02]  /*3650*/  LDG.E.U8 R66, desc[UR36][R8.64+0x39] ;  /* 0x0000392408427981 */ /* 0x000f64000c1e1100 */
[----:B-----5:R-:W-:-:S05]  /*3660*/  PRMT R0, R66, 0x8880, RZ ;  /* 0x0000888042007816 */ /* 0x020fca00000000ff */
[----:B------:R-:W-:-:S07]  /*3670*/  IMAD R13, R0, R57, RZ ;  /* 0x00000039000d7224 */ /* 0x000fce00078e02ff */
.L_x_98:
[----:B------:R-:W-:Y:S05]  /*3680*/  BSYNC B1 ;  /* 0x0000000000017941 */ /* 0x000fea0003800000 */
.L_x_97:
[----:B------:R-:W-:Y:S01]  /*3690*/  IMAD R13, R55, R56, R13 ;  /* 0x00000038370d7224 */ /* 0x000fe200078e020d */
[----:B------:R-:W-:Y:S06]  /*36a0*/  @P1 BRA `(.L_x_99) ;  /* 0x0000000400c81947 */ /* 0x000fec0003800000 */
[----:B------:R0:W-:Y:S01]  /*36b0*/  STG.E.U8 desc[UR36][R4.64+0x39], R13 ;  /* 0x0000390d04007986 */ /* 0x0001e2000c101124 */
[----:B------:R-:W-:Y:S05]  /*36c0*/  BRA `(.L_x_99) ;  /* 0x0000000400c07947 */ /* 0x000fea0003800000 */
.L_x_34:
[C---:B------:R-:W-:Y:S02]  /*36d0*/  ISETP.GE.AND P1, PT, R71.reuse, 0x1, PT ;  /* 0x000000014700780c */ /* 0x040fe40003f26270 */
[----:B------:R-:W-:Y:S02]  /*36e0*/  ISETP.GE.AND P0, PT, R71, 0x2, PT ;  /* 0x000000024700780c */ /* 0x000fe40003f06270 */
[C---:B------:R-:W-:Y:S02]  /*36f0*/  ISETP.LT.OR P4, PT, R70.reuse, 0x1, !P1 ;  /* 0x000000014600780c */ /* 0x040fe40004f81670 */
[C---:B------:R-:W-:Y:S02]  /*3700*/  ISETP.LT.OR P5, PT, R70.reuse, 0x1, !P0 ;  /* 0x000000014600780c */ /* 0x040fe400047a1670 */
[C---:B------:R-:W-:Y:S02]  /*3710*/  ISETP.LT.OR P1, PT, R70.reuse, 0x9, !P1 ;  /* 0x000000094600780c */ /* 0x040fe40004f21670 */
[----:B------:R-:W-:-:S02]  /*3720*/  ISETP.LT.OR P0, PT, R70, 0x9, !P0 ;  /* 0x000000094600780c */ /* 0x000fc40004701670 */
[C---:B------:R-:W-:Y:S02]  /*3730*/  ISETP.GE.AND P3, PT, R71.reuse, 0x9, PT ;  /* 0x000000094700780c */ /* 0x040fe40003f66270 */
[----:B------:R-:W-:-:S03]  /*3740*/  ISETP.GE.AND P2, PT, R71, 0xa, PT ;  /* 0x0000000a4700780c */ /* 0x000fc60003f46270 */
[-C--:B------:R-:W-:Y:S02]  /*3750*/  @!P4 IMAD R3, R24, R56.reuse, RZ ;  /* 0x000000381803c224 */ /* 0x080fe400078e02ff */
[-C--:B------:R-:W-:Y:S02]  /*3760*/  @!P5 IMAD R25, R25, R56.reuse, RZ ;  /* 0x000000381919d224 */ /* 0x080fe400078e02ff */
[-C--:B------:R-:W-:Y:S01]  /*3770*/  @!P1 IMAD R9, R26, R56.reuse, RZ ;  /* 0x000000381a099224 */ /* 0x080fe200078e02ff */
[----:B------:R0:W-:Y:S01]  /*3780*/  @!P4 STG.E.U8 desc[UR36][R6.64], R3 ;  /* 0x000000030600c986 */ /* 0x0001e2000c101124 */
[C---:B------:R-:W-:Y:S01]  /*3790*/  ISETP.LT.OR P4, PT, R70.reuse, 0x1, !P3 ;  /* 0x000000014600780c */ /* 0x040fe20005f81670 */
[----:B------:R-:W-:Y:S02]  /*37a0*/  @!P0 IMAD R27, R27, R56, RZ ;  /* 0x000000381b1b8224 */ /* 0x000fe400078e02ff */
[----:B------:R-:W-:Y:S01]  /*37b0*/  @!P5 STG.E.U8 desc[UR36][R6.64+0x1], R25 ;  /* 0x000001190600d986 */ /* 0x000fe2000c101124 */
[----:B------:R-:W-:-:S02]  /*37c0*/  ISETP.LT.OR P5, PT, R70, 0x1, !P2 ;  /* 0x000000014600780c */ /* 0x000fc400057a1670 */
[C---:B------:R-:W-:Y:S01]  /*37d0*/  ISETP.LT.OR P2, PT, R70.reuse, 0x9, !P2 ;  /* 0x000000094600780c */ /* 0x040fe20005741670 */
[----:B------:R1:W-:Y:S01]  /*37e0*/  @!P1 STG.E.U8 desc[UR36][R4.64], R9 ;  /* 0x0000000904009986 */ /* 0x0003e2000c101124 */
[----:B------:R-:W-:Y:S02]  /*37f0*/  ISETP.LT.OR P1, PT, R70, 0x9, !P3 ;  /* 0x000000094600780c */ /* 0x000fe40005f21670 */
[C---:B------:R-:W-:Y:S01]  /*3800*/  ISETP.GE.AND P3, PT, R71.reuse, 0x11, PT ;  /* 0x000000114700780c */ /* 0x040fe20003f66270 */
[----:B------:R-:W-:Y:S01]  /*3810*/  @!P0 STG.E.U8 desc[UR36][R4.64+0x1], R27 ;  /* 0x0000011b04008986 */ /* 0x000fe2000c101124 */
[----:B------:R-:W-:Y:S01]  /*3820*/  ISETP.GE.AND P0, PT, R71, 0x12, PT ;  /* 0x000000124700780c */ /* 0x000fe20003f06270 */
[----:B------:R-:W-:-:S04]  /*3830*/  @!P4 IMAD R11, R28, R56, RZ ;  /* 0x000000381c0bc224 */ /* 0x000fc800078e02ff */
[-C--:B------:R-:W-:Y:S01]  /*3840*/  @!P5 IMAD R29, R29, R56.reuse, RZ ;  /* 0x000000381d1dd224 */ /* 0x080fe200078e02ff */
[----:B------:R-:W-:Y:S01]  /*3850*/  @!P4 STG.E.U8 desc[UR36][R6.64+0x8], R11 ;  /* 0x0000080b0600c986 */ /* 0x000fe2000c101124 */
[C---:B------:R-:W-:Y:S01]  /*3860*/  ISETP.LT.OR P4, PT, R70.reuse, 0x1, !P3 ;  /* 0x000000014600780c */ /* 0x040fe20005f81670 */
[-C--:B------:R-:W-:Y:S02]  /*3870*/  @!P2 IMAD R31, R31, R56.reuse, RZ ;  /* 0x000000381f1fa224 */ /* 0x080fe400078e02ff */
[----:B------:R-:W-:Y:S01]  /*3880*/  @!P5 STG.E.U8 desc[UR36][R6.64+0x9], R29 ;  /* 0x0000091d0600d986 */ /* 0x000fe2000c101124 */
[----:B------:R-:W-:Y:S01]  /*3890*/  ISETP.LT.OR P5, PT, R70, 0x1, !P0 ;  /* 0x000000014600780c */ /* 0x000fe200047a1670 */
[----:B0-----:R-:W-:Y:S01]  /*38a0*/  @!P1 IMAD R3, R30, R56, RZ ;  /* 0x000000381e039224 */ /* 0x001fe200078e02ff */
[----:B------:R-:W-:Y:S01]  /*38b0*/  ISETP.LT.OR P0, PT, R70, 0x9, !P0 ;  /* 0x000000094600780c */ /* 0x000fe20004701670 */
[----:B------:R-:W-:Y:S01]  /*38c0*/  @!P2 STG.E.U8 desc[UR36][R4.64+0x9], R31 ;  /* 0x0000091f0400a986 */ /* 0x000fe2000c101124 */
[----:B------:R-:W-:-:S03]  /*38d0*/  ISETP.GE.AND P2, PT, R71, 0x19, PT ;  /* 0x000000194700780c */ /* 0x000fc60003f46270 */
[----:B------:R0:W-:Y:S01]  /*38e0*/  @!P1 STG.E.U8 desc[UR36][R4.64+0x8], R3 ;  /* 0x0000080304009986 */ /* 0x0001e2000c101124 */
[----:B------:R-:W-:Y:S01]  /*38f0*/  ISETP.LT.OR P1, PT, R70, 0x9, !P3 ;  /* 0x000000094600780c */ /* 0x000fe20005f21670 */
[----:B-1----:R-:W-:Y:S01]  /*3900*/  @!P4 IMAD R9, R32, R56, RZ ;  /* 0x000000382009c224 */ /* 0x002fe200078e02ff */
[----:B------:R-:W-:-:S03]  /*3910*/  ISETP.GE.AND P3, PT, R71, 0x1a, PT ;  /* 0x0000001a4700780c */ /* 0x000fc60003f66270 */
[-C--:B------:R-:W-:Y:S01]  /*3920*/  @!P5 IMAD R33, R33, R56.reuse, RZ ;  /* 0x000000382121d224 */ /* 0x080fe200078e02ff */
[----:B------:R-:W-:Y:S01]  /*3930*/  @!P4 STG.E.U8 desc[UR36][R6.64+0x10], R9 ;  /* 0x000010090600c986 */ /* 0x000fe2000c101124 */
[C---:B------:R-:W-:Y:S01]  /*3940*/  ISETP.LT.OR P4, PT, R70.reuse, 0x1, !P3 ;  /* 0x000000014600780c */ /* 0x040fe20005f81670 */
[-C--:B------:R-:W-:Y:S01]  /*3950*/  @!P0 IMAD R35, R35, R56.reuse, RZ ;  /* 0x0000003823238224 */ /* 0x080fe200078e02ff */
[C---:B------:R-:W-:Y:S01]  /*3960*/  ISETP.LT.OR P3, PT, R70.reuse, 0x9, !P3 ;  /* 0x000000094600780c */ /* 0x040fe20005f61670 */
[----:B------:R-:W-:Y:S01]  /*3970*/  @!P5 STG.E.U8 desc[UR36][R6.64+0x11], R33 ;  /* 0x000011210600d986 */ /* 0x000fe2000c101124 */
[----:B------:R-:W-:Y:S02]  /*3980*/  ISETP.LT.OR P5, PT, R70, 0x1, !P2 ;  /* 0x000000014600780c */ /* 0x000fe400057a1670 */
[----:B0-----:R-:W-:Y:S01]  /*3990*/  @!P1 IMAD R3, R34, R56, RZ ;  /* 0x0000003822039224 */ /* 0x001fe200078e02ff */
[----:B------:R-:W-:Y:S01]  /*39a0*/  @!P0 STG.E.U8 desc[UR36][R4.64+0x11], R35 ;  /* 0x0000112304008986 */ /* 0x000fe2000c101124 */
[----:B------:R-:W-:-:S02]  /*39b0*/  ISETP.LT.OR P2, PT, R70, 0x9, !P2 ;  /* 0x000000094600780c */ /* 0x000fc40005741670 */
[C---:B------:R-:W-:Y:S01]  /*39c0*/  ISETP.GE.AND P0, PT, R71.reuse, 0x21, PT ;  /* 0x000000214700780c */ /* 0x040fe20003f06270 */
[----:B------:R0:W-:Y:S01]  /*39d0*/  @!P1 STG.E.U8 desc[UR36][R4.64+0x10], R3 ;  /* 0x0000100304009986 */ /* 0x0001e2000c101124 */
[----:B------:R-:W-:Y:S01]  /*39e0*/  ISETP.GE.AND P1, PT, R71, 0x22, PT ;  /* 0x000000224700780c */ /* 0x000fe20003f26270 */
[-C--:B------:R-:W-:Y:S02]  /*39f0*/  @!P4 IMAD R37, R37, R56.reuse, RZ ;  /* 0x000000382525c224 */ /* 0x080fe400078e02ff */
[-C--:B------:R-:W-:Y:S02]  /*3a00*/  @!P3 IMAD R39, R39, R56.reuse, RZ ;  /* 0x000000382727b224 */ /* 0x080fe400078e02ff */
[-C--:B------:R-:W-:Y:S01]  /*3a10*/  @!P5 IMAD R11, R36, R56.reuse, RZ ;  /* 0x00000038240bd224 */ /* 0x080fe200078e02ff */
[----:B------:R-:W-:Y:S01]  /*3a20*/  @!P4 STG.E.U8 desc[UR36][R6.64+0x19], R37 ;  /* 0x000019250600c986 */ /* 0x000fe2000c101124 */
[C---:B------:R-:W-:Y:S02]  /*3a30*/  ISETP.LT.OR P4, PT, R70.reuse, 0x1, !P0 ;  /* 0x000000014600780c */ /* 0x040fe40004781670 */
[C---:B------:R-:W-:Y:S01]  /*3a40*/  ISETP.LT.OR P0, PT, R70.reuse, 0x9, !P0 ;  /* 0x000000094600780c */ /* 0x040fe20004701670 */
[----:B------:R-:W-:Y:S01]  /*3a50*/  @!P5 STG.E.U8 desc[UR36][R6.64+0x18], R11 ;  /* 0x0000180b0600d986 */ /* 0x000fe2000c101124 */
[----:B------:R-:W-:Y:S01]  /*3a60*/  ISETP.LT.OR P5, PT, R70, 0x1, !P1 ;  /* 0x000000014600780c */ /* 0x000fe20004fa1670 */
[----:B0-----:R-:W-:Y:S01]  /*3a70*/  @!P2 IMAD R3, R38, R56, RZ ;  /* 0x000000382603a224 */ /* 0x001fe200078e02ff */
[----:B------:R-:W-:Y:S01]  /*3a80*/  ISETP.LT.OR P1, PT, R70, 0x9, !P1 ;  /* 0x000000094600780c */ /* 0x000fe20004f21670 */
[----:B------:R-:W-:Y:S01]  /*3a90*/  @!P3 STG.E.U8 desc[UR36][R4.64+0x19], R39 ;  /* 0x000019270400b986 */ /* 0x000fe2000c101124 */
[----:B------:R-:W-:-:S03]  /*3aa0*/  ISETP.GE.AND P3, PT, R71, 0x29, PT ;  /* 0x000000294700780c */ /* 0x000fc60003f66270 */
[----:B------:R0:W-:Y:S01]  /*3ab0*/  @!P2 STG.E.U8 desc[UR36][R4.64+0x18], R3 ;  /* 0x000018030400a986 */ /* 0x0001e2000c101124 */
[----:B------:R-:W-:Y:S01]  /*3ac0*/  ISETP.GE.AND P2, PT, R71, 0x2a, PT ;  /* 0x0000002a4700780c */ /* 0x000fe20003f46270 */
[----:B------:R-:W-:-:S04]  /*3ad0*/  @!P4 IMAD R9, R40, R56, RZ ;  /* 0x000000382809c224 */ /* 0x000fc800078e02ff */
[-C--:B------:R-:W-:Y:S01]  /*3ae0*/  @!P5 IMAD R41, R41, R56.reuse, RZ ;  /* 0x000000382929d224 */ /* 0x080fe200078e02ff */
[----:B------:R-:W-:Y:S01]  /*3af0*/  @!P4 STG.E.U8 desc[UR36][R6.64+0x20], R9 ;  /* 0x000020090600c986 */ /* 0x000fe2000c101124 */
[C---:B------:R-:W-:Y:S01]  /*3b00*/  ISETP.LT.OR P4, PT, R70.reuse, 0x1, !P3 ;  /* 0x000000014600780c */ /* 0x040fe20005f81670 */
[-C--:B------:R-:W-:Y:S01]  /*3b10*/  @!P1 IMAD R43, R43, R56.reuse, RZ ;  /* 0x000000382b2b9224 */ /* 0x080fe200078e02ff */
        /* <DEDUP_REMOVED lines=25> */
[----:B------:R1:W-:Y:S01]  /*3cb0*/  @!P4 STG.E.U8 desc[UR36][R6.64+0x30], R9 ;  /* 0x000030090600c986 */ /* 0x0003e2000c101124 */
[C---:B------:R-:W-:Y:S01]  /*3cc0*/  ISETP.LT.OR P4, PT, R70.reuse, 0x1, !P2 ;  /* 0x000000014600780c */ /* 0x040fe20005781670 */
[-C--:B------:R-:W-:Y:S01]  /*3cd0*/  @!P0 IMAD R51, R51, R56.reuse, RZ ;  /* 0x0000003833338224 */ /* 0x080fe200078e02ff */
[C---:B------:R-:W-:Y:S01]  /*3ce0*/  ISETP.LT.OR P2, PT, R70.reuse, 0x9, !P2 ;  /* 0x000000094600780c */ /* 0x040fe20005741670 */
[----:B------:R2:W-:Y:S01]  /*3cf0*/  @!P5 STG.E.U8 desc[UR36][R6.64+0x31], R49 ;  /* 0x000031310600d986 */ /* 0x0005e2000c101124 */
[----:B------:R-:W-:Y:S01]  /*3d00*/  ISETP.LT.OR P5, PT, R70, 0x1, !P3 ;  /* 0x000000014600780c */ /* 0x000fe20005fa1670 */
[-C--:B0-----:R-:W-:Y:S01]  /*3d10*/  @!P1 IMAD R3, R50, R56.reuse, RZ ;  /* 0x0000003832039224 */ /* 0x081fe200078e02ff */
[----:B------:R-:W-:Y:S01]  /*3d20*/  ISETP.LT.OR P3, PT, R70, 0x9, !P3 ;  /* 0x000000094600780c */ /* 0x000fe20005f61670 */
[----:B------:R2:W-:Y:S04]  /*3d30*/  @!P0 STG.E.U8 desc[UR36][R4.64+0x31], R51 ;  /* 0x0000313304008986 */ /* 0x0005e8000c101124 */
[----:B------:R2:W-:Y:S02]  /*3d40*/  @!P1 STG.E.U8 desc[UR36][R4.64+0x30], R3 ;  /* 0x0000300304009986 */ /* 0x0005e4000c101124 */
[----:B------:R-:W-:-:S02]  /*3d50*/  @!P4 IMAD R11, R52, R56, RZ ;  /* 0x00000038340bc224 */ /* 0x000fc400078e02ff */
[-C--:B-1----:R-:W-:Y:S02]  /*3d60*/  @!P2 IMAD R9, R54, R56.reuse, RZ ;  /* 0x000000383609a224 */ /* 0x082fe400078e02ff */
[-C--:B------:R-:W-:Y:S01]  /*3d70*/  @!P5 IMAD R53, R53, R56.reuse, RZ ;  /* 0x000000383535d224 */ /* 0x080fe200078e02ff */
[----:B------:R2:W-:Y:S01]  /*3d80*/  @!P4 STG.E.U8 desc[UR36][R6.64+0x38], R11 ;  /* 0x0000380b0600c986 */ /* 0x0005e2000c101124 */
[----:B------:R-:W-:-:S03]  /*3d90*/  @!P3 IMAD R55, R55, R56, RZ ;  /* 0x000000383737b224 */ /* 0x000fc600078e02ff */
[----:B------:R2:W-:Y:S04]  /*3da0*/  @!P5 STG.E.U8 desc[UR36][R6.64+0x39], R53 ;  /* 0x000039350600d986 */ /* 0x0005e8000c101124 */
[----:B------:R2:W-:Y:S04]  /*3db0*/  @!P2 STG.E.U8 desc[UR36][R4.64+0x38], R9 ;  /* 0x000038090400a986 */ /* 0x0005e8000c101124 */
[----:B------:R2:W-:Y:S02]  /*3dc0*/  @!P3 STG.E.U8 desc[UR36][R4.64+0x39], R55 ;  /* 0x000039370400b986 */ /* 0x0005e4000c101124 */
.L_x_99:
[----:B------:R-:W-:Y:S05]  /*3dd0*/  BSYNC B0 ;  /* 0x0000000000007941 */ /* 0x000fea0003800000 */
.L_x_33:
[----:B0-2---:R-:W2:Y:S01]  /*3de0*/  LDL.64 R2, [R1] ;  /* 0x0000000001027983 */ /* 0x005ea20000100a00 */
[----:B------:R-:W-:Y:S01]  /*3df0*/  ULDC.64 UR4, c[0x0][0x650] ;  /* 0x0001940000047ab9 */ /* 0x000fe20000000a00 */
[----:B------:R0:W-:Y:S01]  /*3e00*/  SYNCS.ARRIVE.TRANS64.A1T0 RZ, [R64+UR47], RZ ;  /* 0x000000ff40ff79a7 */ /* 0x0001e2000810002f */
[----:B------:R-:W-:Y:S01]  /*3e10*/  PRMT R0, RZ, 0x7610, R0 ;  /* 0x00007610ff007816 */ /* 0x000fe20000000000 */
[----:B------:R-:W-:Y:S02]  /*3e20*/  IMAD.MOV.U32 R19, RZ, RZ, -0x1 ;  /* 0xffffffffff137424 */ /* 0x000fe400078e00ff */
[----:B------:R-:W-:Y:S01]  /*3e30*/  IMAD.MOV.U32 R22, RZ, RZ, -0x1 ;  /* 0xffffffffff167424 */ /* 0x000fe200078e00ff */
[----:B--2---:R-:W-:-:S04]  /*3e40*/  LEA R18, P0, R2, R18, 0x1 ;  /* 0x0000001202127211 */ /* 0x004fc800078008ff */
[----:B------:R-:W-:Y:S01]  /*3e50*/  LEA.HI.X R17, R2, R17, R23, 0x1, P0 ;  /* 0x0000001102117211 */ /* 0x000fe200000f0c17 */
[----:B------:R-:W-:Y:S01]  /*3e60*/  IMAD.MOV.U32 R2, RZ, RZ, -0x1 ;  /* 0xffffffffff027424 */ /* 0x000fe200078e00ff */
[----:B------:R-:W-:-:S04]  /*3e70*/  ISETP.GE.U32.AND P0, PT, R18, UR4, PT ;  /* 0x0000000412007c0c */ /* 0x000fc8000bf06070 */
[----:B------:R-:W-:-:S13]  /*3e80*/  ISETP.GE.U32.AND.EX P0, PT, R17, UR5, PT, P0 ;  /* 0x0000000511007c0c */ /* 0x000fda000bf06100 */
[----:B0-----:R-:W-:Y:S05]  /*3e90*/  @P0 BRA `(.L_x_100) ;  /* 0x0000000400700947 */ /* 0x001fea0003800000 */
[----:B------:R-:W0:Y:S01]  /*3ea0*/  S2R R10, SR_CTAID.X ;  /* 0x00000000000a7919 */ /* 0x000e220000002500 */
[----:B------:R-:W2:Y:S01]  /*3eb0*/  LDC.64 R8, c[0x0][0x628] ;  /* 0x00018a00ff087b82 */ /* 0x000ea20000000a00 */
[----:B------:R-:W-:Y:S01]  /*3ec0*/  ULDC UR4, c[0x0][0x150] ;  /* 0x0000540000047ab9 */ /* 0x000fe20000000800 */
[----:B-1-3--:R-:W-:Y:S01]  /*3ed0*/  IMAD.MOV.U32 R6, RZ, RZ, R18 ;  /* 0x000000ffff067224 */ /* 0x00afe200078e0012 */
[----:B------:R-:W1:Y:S01]  /*3ee0*/  S2R R20, SR_CTAID.Y ;  /* 0x0000000000147919 */ /* 0x000e620000002600 */
[----:B------:R-:W-:-:S04]  /*3ef0*/  IMAD.MOV.U32 R7, RZ, RZ, R17 ;  /* 0x000000ffff077224 */ /* 0x000fc800078e0011 */
[----:B------:R-:W3:Y:S08]  /*3f00*/  LDC R15, c[0x0][0x144] ;  /* 0x00005100ff0f7b82 */ /* 0x000ef00000000800 */
[----:B------:R-:W1:Y:S08]  /*3f10*/  LDC R0, c[0x0][0x630] ;  /* 0x00018c00ff007b82 */ /* 0x000e700000000800 */
[----:B------:R-:W1:Y:S01]  /*3f20*/  LDC.64 R12, c[0x0][0x620] ;  /* 0x00018800ff0c7b82 */ /* 0x000e620000000a00 */
[----:B--2---:R-:W-:-:S04]  /*3f30*/  ISETP.NE.U32.AND P0, PT, R8, RZ, PT ;  /* 0x000000ff0800720c */ /* 0x004fc80003f05070 */
[----:B------:R-:W-:Y:S02]  /*3f40*/  ISETP.NE.AND.EX P0, PT, R9, RZ, PT, P0 ;  /* 0x000000ff0900720c */ /* 0x000fe40003f05300 */
[----:B0-----:R-:W-:-:S05]  /*3f50*/  I2FP.F32.U32 R2, R10 ;  /* 0x0000000a00027245 */ /* 0x001fca0000201000 */
[----:B------:R-:W-:-:S04]  /*3f60*/  FMUL R2, R2, UR4 ;  /* 0x0000000402027c20 */ /* 0x000fc80008400000 */
[----:B------:R0:W2:Y:S02]  /*3f70*/  F2I.U32.TRUNC.NTZ R14, R2 ;  /* 0x00000002000e7305 */ /* 0x0000a4000020f000 */
[----:B---3--:R-:W-:Y:S05]  /*3f80*/  @!P0 BRA `(.L_x_101) ;  /* 0x0000000000288947 */ /* 0x008fea0003800000 */
[----:B------:R-:W3:Y:S02]  /*3f90*/  LDC R3, c[0x0][0x634] ;  /* 0x00018d00ff037b82 */ /* 0x000ee40000000800 */
[----:B---3--:R-:W-:-:S05]  /*3fa0*/  IADD3 R7, P0, R18, R3, RZ ;  /* 0x0000000312077210 */ /* 0x008fca0007f1e0ff */
[----:B------:R-:W-:-:S04]  /*3fb0*/  IMAD.X R11, RZ, RZ, R17, P0 ;  /* 0x000000ffff0b7224 */ /* 0x000fc800000e0611 */
[----:B0-----:R-:W-:-:S04]  /*3fc0*/  IMAD.WIDE.U32 R2, R11, R8, RZ ;  /* 0x000000080b027225 */ /* 0x001fc800078e00ff */
[----:B----4-:R-:W-:-:S04]  /*3fd0*/  IMAD.WIDE.U32 R4, P0, R7, R9, R2 ;  /* 0x0000000907047225 */ /* 0x010fc80007800002 */
[----:B------:R-:W-:-:S04]  /*3fe0*/  IMAD.WIDE.U32 R2, R7, R8, RZ ;  /* 0x0000000807027225 */ /* 0x000fc800078e00ff */
[----:B------:R-:W-:Y:S01]  /*3ff0*/  IMAD.X R7, RZ, RZ, RZ, P0 ;  /* 0x000000ffff077224 */ /* 0x000fe200000e06ff */
[----:B------:R-:W-:Y:S01]  /*4000*/  IADD3 RZ, P0, R3, R4, RZ ;  /* 0x0000000403ff7210 */ /* 0x000fe20007f1e0ff */
[----:B------:R-:W-:-:S04]  /*4010*/  IMAD.MOV.U32 R6, RZ, RZ, R5 ;  /* 0x000000ffff067224 */ /* 0x000fc800078e0005 */
[----:B------:R-:W-:-:S08]  /*4020*/  IMAD.WIDE.U32.X R6, R11, R9, R6, P0 ;  /* 0x000000090b067225 */ /* 0x000fd000000e0406 */
.L_x_101:
[----:B----4-:R-:W3:Y:S01]  /*4030*/  LDC.64 R26, c[0x0][0x640] ;  /* 0x00019000ff1a7b82 */ /* 0x010ee20000000a00 */
[-C--:B-1----:R-:W-:Y:S01]  /*4040*/  SHF.R.U64 R11, R6, R0.reuse, R7 ;  /* 0x00000000060b7219 */ /* 0x082fe20000001207 */
[----:B------:R-:W-:Y:S01]  /*4050*/  IMAD.MOV.U32 R19, RZ, RZ, R17 ;  /* 0x000000ffff137224 */ /* 0x000fe200078e0011 */
[----:B------:R-:W-:Y:S01]  /*4060*/  SHF.R.U32.HI R0, RZ, R0, R7 ;  /* 0x00000000ff007219 */ /* 0x000fe20000011607 */
[----:B--2---:R-:W-:Y:S01]  /*4070*/  IMAD.MOV R14, RZ, RZ, -R14 ;  /* 0x000000ffff0e7224 */ /* 0x004fe200078e0a0e */
[----:B------:R-:W-:Y:S01]  /*4080*/  IADD3 R5, P0, RZ, -R11, RZ ;  /* 0x8000000bff057210 */ /* 0x000fe20007f1e0ff */
[----:B------:R-:W-:Y:S01]  /*4090*/  ULDC UR4, c[0x0][0x154] ;  /* 0x0000550000047ab9 */ /* 0x000fe20000000800 */
[----:B------:R-:W-:Y:S01]  /*40a0*/  IMAD.MOV.U32 R7, RZ, RZ, 0x1 ;  /* 0x00000001ff077424 */ /* 0x000fe200078e00ff */
[----:B------:R-:W1:Y:S01]  /*40b0*/  LDC R4, c[0x0][0x618] ;  /* 0x00018600ff047b82 */ /* 0x000e620000000800 */
[----:B------:R-:W-:Y:S02]  /*40c0*/  IMAD R22, R15, R14, R10 ;  /* 0x0000000e0f167224 */ /* 0x000fe400078e020a */
[----:B------:R-:W-:-:S04]  /*40d0*/  IMAD.X R3, RZ, RZ, ~R0, P0 ;  /* 0x000000ffff037224 */ /* 0x000fc800000e0e00 */
[-C--:B------:R-:W-:Y:S01]  /*40e0*/  IMAD R0, R3, R12.reuse, RZ ;  /* 0x0000000c03007224 */ /* 0x080fe200078e02ff */
[----:B------:R-:W2:Y:S01]  /*40f0*/  LDC R6, c[0x0][0x608] ;  /* 0x00018200ff067b82 */ /* 0x000ea20000000800 */
[----:B0-----:R-:W-:-:S04]  /*4100*/  IMAD.WIDE.U32 R2, R5, R12, R18 ;  /* 0x0000000c05027225 */ /* 0x001fc800078e0012 */
[----:B------:R-:W-:Y:S01]  /*4110*/  IMAD R5, R5, R13, R0 ;  /* 0x0000000d05057224 */ /* 0x000fe200078e0200 */
[----:B------:R-:W-:Y:S02]  /*4120*/  I2FP.F32.U32 R0, R20 ;  /* 0x0000001400007245 */ /* 0x000fe40000201000 */
[----:B------:R-:W0:Y:S01]  /*4130*/  LDC R24, c[0x0][0x658] ;  /* 0x00019600ff187b82 */ /* 0x000e220000000800 */
[----:B------:R-:W-:Y:S01]  /*4140*/  IMAD.IADD R3, R3, 0x1, R5 ;  /* 0x0000000103037824 */ /* 0x000fe200078e0205 */
[----:B---3--:R-:W-:Y:S01]  /*4150*/  ISETP.NE.U32.AND P0, PT, R26, RZ, PT ;  /* 0x000000ff1a00720c */ /* 0x008fe20003f05070 */
[----:B------:R-:W-:Y:S01]  /*4160*/  FMUL R0, R0, UR4 ;  /* 0x0000000400007c20 */ /* 0x000fe20008400000 */
[----:B------:R-:W-:Y:S02]  /*4170*/  IMAD.MOV.U32 R5, RZ, RZ, -0x1 ;  /* 0xffffffffff057424 */ /* 0x000fe400078e00ff */
[----:B------:R-:W-:Y:S01]  /*4180*/  ISETP.NE.AND.EX P0, PT, R27, RZ, PT, P0 ;  /* 0x000000ff1b00720c */ /* 0x000fe20003f05300 */
[----:B------:R3:W4:Y:S01]  /*4190*/  F2I.U32.TRUNC.NTZ R12, R0 ;  /* 0x00000000000c7305 */ /* 0x000722000020f000 */
[----:B------:R-:W3:Y:S01]  /*41a0*/  LDC R15, c[0x0][0x148] ;  /* 0x00005200ff0f7b82 */ /* 0x000ee20000000800 */
[----:B-1----:R-:W-:-:S02]  /*41b0*/  SHF.R.U64 R10, R2, R4, R3 ;  /* 0x00000004020a7219 */ /* 0x002fc40000001203 */
[----:B------:R-:W-:-:S05]  /*41c0*/  SHF.R.U32.HI R3, RZ, R4, R3 ;  /* 0x00000004ff037219 */ /* 0x000fca0000011603 */
[----:B------:R-:W1:Y:S01]  /*41d0*/  LDC R14, c[0x0][0x600] ;  /* 0x00018000ff0e7b82 */ /* 0x000e620000000800 */
[-CC-:B--2---:R-:W-:Y:S02]  /*41e0*/  SHF.R.U64 R8, R10, R6.reuse, R3.reuse ;  /* 0x000000060a087219 */ /* 0x184fe40000001203 */
[----:B------:R-:W-:-:S05]  /*41f0*/  SHF.R.U32.HI R3, RZ, R6, R3 ;  /* 0x00000006ff037219 */ /* 0x000fca0000011603 */
[----:B------:R-:W2:Y:S01]  /*4200*/  LDC R21, c[0x0][0x648] ;  /* 0x00019200ff157b82 */ /* 0x000ea20000000800 */
[-CC-:B0-----:R-:W-:Y:S02]  /*4210*/  SHF.R.U64 R13, R8, R24.reuse, R3.reuse ;  /* 0x00000018080d7219 */ /* 0x181fe40000001203 */
[-C--:B------:R-:W-:Y:S02]  /*4220*/  SHF.L.U32 R5, R5, R24.reuse, RZ ;  /* 0x0000001805057219 */ /* 0x080fe400000006ff */
[-C--:B------:R-:W-:Y:S01]  /*4230*/  SHF.R.U32.HI R3, RZ, R24.reuse, R3 ;  /* 0x00000018ff037219 */ /* 0x080fe20000011603 */
[----:B------:R-:W-:Y:S01]  /*4240*/  IMAD.MOV.U32 R2, RZ, RZ, R13 ;  /* 0x000000ffff027224 */ /* 0x000fe200078e000d */
[----:B------:R-:W-:Y:S01]  /*4250*/  SHF.L.U32 R24, R7, R24, RZ ;  /* 0x0000001807187219 */ /* 0x000fe200000006ff */
[----:B------:R-:W0:Y:S01]  /*4260*/  LDC R25, c[0x0][0x638] ;  /* 0x00018e00ff197b82 */ /* 0x000e220000000800 */
[----:B------:R-:W-:-:S07]  /*4270*/  LOP3.LUT R19, RZ, R5, RZ, 0x33, !PT ;  /* 0x00000005ff137212 */ /* 0x000fce00078e33ff */
[----:B------:R-:W0:Y:S01]  /*4280*/  LDC R28, c[0x0][0x610] ;  /* 0x00018400ff1c7b82 */ /* 0x000e220000000800 */
[----:B----4-:R-:W-:Y:S05]  /*4290*/  @!P0 BRA `(.L_x_102) ;  /* 0x0000000000288947 */ /* 0x010fea0003800000 */
[----:B---3--:R-:W3:Y:S02]  /*42a0*/  LDC R0, c[0x0][0x64c] ;  /* 0x00019300ff007b82 */ /* 0x008ee40000000800 */
[----:B---3--:R-:W-:-:S05]  /*42b0*/  IADD3 R7, P0, R13, R0, RZ ;  /* 0x000000000d077210 */ /* 0x008fca0007f1e0ff */
        /* <DEDUP_REMOVED lines=8> */
.L_x_102:
[----:B------:R-:W4:Y:S01]  /*4340*/  LDC R4, c[0x0][0x65c] ;  /* 0x00019700ff047b82 */ /* 0x000f220000000800 */
[----:B--23--:R-:W-:Y:S01]  /*4350*/  SHF.R.U64 R0, R2, R21, R3 ;  /* 0x0000001502007219 */ /* 0x00cfe20000001203 */
[----:B-1----:R-:W-:Y:S01]  /*4360*/  VIADD R3, R14, 0xffffffff ;  /* 0xffffffff0e037836 */ /* 0x002fe20000000000 */
[----:B------:R-:W-:Y:S01]  /*4370*/  LOP3.LUT R19, R8, R19, RZ, 0xc0, !PT ;  /* 0x0000001308137212 */ /* 0x000fe200078ec0ff */
[----:B------:R-:W-:Y:S02]  /*4380*/  IMAD.MOV R12, RZ, RZ, -R12 ;  /* 0x000000ffff0c7224 */ /* 0x000fe400078e0a0c */
[----:B------:R-:W-:Y:S01]  /*4390*/  IMAD.MOV R2, RZ, RZ, -R0 ;  /* 0x000000ffff027224 */ /* 0x000fe200078e0a00 */
[----:B------:R-:W-:Y:S01]  /*43a0*/  LOP3.LUT R3, R10, R3, RZ, 0xc0, !PT ;  /* 0x000000030a037212 */ /* 0x000fe200078ec0ff */
[----:B------:R-:W-:Y:S02]  /*43b0*/  IMAD R19, R24, R0, R19 ;  /* 0x0000000018137224 */ /* 0x000fe400078e0213 */
[----:B0-----:R-:W-:-:S04]  /*43c0*/  IMAD R0, R2, R25, R13 ;  /* 0x0000001902007224 */ /* 0x001fc800078e020d */
[----:B------:R-:W-:Y:S01]  /*43d0*/  IMAD R2, R0, R14, R3 ;  /* 0x0000000e00027224 */ /* 0x000fe200078e0203 */
[----:B----4-:R-:W-:Y:S01]  /*43e0*/  ISETP.NE.AND P0, PT, R4, 0x1, PT ;  /* 0x000000010400780c */ /* 0x010fe20003f05270 */
[----:B------:R-:W-:-:S05]  /*43f0*/  IMAD.MOV.U32 R4, RZ, RZ, 0x1 ;  /* 0x00000001ff047424 */ /* 0x000fca00078e00ff */
[----:B------:R-:W-:-:S07]  /*4400*/  PRMT R0, R4, 0x7610, R0 ;  /* 0x0000761004007816 */ /* 0x000fce0000000000 */
[----:B------:R-:W-:-:S04]  /*4410*/  @P0 IMAD R22, R15, R12, R20 ;  /* 0x0000000c0f160224 */ /* 0x000fc800078e0214 */
[----:B------:R-:W-:-:S05]  /*4420*/  IMAD R19, R19, R28, R22 ;  /* 0x0000001c13137224 */ /* 0x000fca00078e0216 */
[----:B------:R-:W-:Y:S02]  /*4430*/  SEL R22, R2, R19, !P0 ;  /* 0x0000001302167207 */ /* 0x000fe40004000000 */
[----:B------:R-:W-:Y:S01]  /*4440*/  SEL R19, R19, R2, !P0 ;  /* 0x0000000213137207 */ /* 0x000fe20004000000 */
[----:B------:R-:W-:-:S07]  /*4450*/  IMAD.MOV.U32 R2, RZ, RZ, R11 ;  /* 0x000000ffff027224 */ /* 0x000fce00078e000b */
.L_x_100:
[----:B------:R-:W-:Y:S02]  /*4460*/  LOP3.LUT P0, RZ, R0, 0xff, RZ, 0xc0, !PT ;  /* 0x000000ff00ff7812 */ /* 0x000fe4000780c0ff */
[----:B------:R-:W-:-:S11]  /*4470*/  LOP3.LUT R67, R67, 0x1, RZ, 0x3c, !PT ;  /* 0x0000000143437812 */ /* 0x000fd600078e3cff */
[----:B------:R-:W-:Y:S05]  /*4480*/  @P0 BRA `(.L_x_103) ;  /* 0xffffffd000d00947 */ /* 0x000fea000383ffff */
[----:B------:R-:W-:Y:S05]  /*4490*/  EXIT ;  /* 0x000000000000794d */ /* 0x000fea0003800000 */
.L_x_14:
[----:B------:R-:W-:-:S08]  /*44a0*/  ISETP.NE.AND P0, PT, R0, RZ, PT ;  /* 0x000000ff0000720c */ /* 0x000fd00003f05270 */
[----:B0-----:R-:W0:-:S00]  /*44b0*/  USETMAXREG.DEALLOC.CTAPOOL 0x28 ;  /* 0x00000028000079c8 */ /* 0x001e0000080e0500 */
[----:B------:R-:W-:Y:S05]  /*44c0*/  @P0 EXIT ;  /* 0x000000000000094d */ /* 0x000fea0003800000 */
[----:B0-----:R-:W-:Y:S01]  /*44d0*/  LOP3.LUT P0, RZ, R8, 0xff, RZ, 0xc0, !PT ;  /* 0x000000ff08ff7812 */ /* 0x001fe2000780c0ff */
[----:B------:R-:W-:Y:S02]  /*44e0*/  IMAD.MOV.U32 R0, RZ, RZ, 0x1 ;  /* 0x00000001ff007424 */ /* 0x000fe400078e00ff */
[----:B------:R-:W-:-:S10]  /*44f0*/  IMAD.MOV.U32 R6, RZ, RZ, RZ ;  /* 0x000000ffff067224 */ /* 0x000fd400078e00ff */
[----:B------:R-:W-:Y:S05]  /*4500*/  @!P0 BRA `(.L_x_104) ;  /* 0x0000000c00148947 */ /* 0x000fea0003800000 */
[----:B------:R-:W-:Y:S01]  /*4510*/  LOP3.LUT P0, RZ, R4, 0x1f, RZ, 0xc0, !PT ;  /* 0x0000001f04ff7812 */ /* 0x000fe2000780c0ff */
[----:B------:R-:W-:Y:S01]  /*4520*/  ULDC UR5, c[0x0][0x658] ;  /* 0x0001960000057ab9 */ /* 0x000fe20000000800 */
[----:B------:R-:W-:Y:S01]  /*4530*/  UMOV UR6, 0xffffffff ;  /* 0xffffffff00067882 */ /* 0x000fe20000000000 */
[----:B------:R-:W-:Y:S01]  /*4540*/  BSSY B0, `(.L_x_104) ;  /* 0x00000c1000007945 */ /* 0x000fe20003800000 */
[----:B------:R-:W-:Y:S01]  /*4550*/  USHF.L.U32 UR6, UR6, UR5, URZ ;  /* 0x0000000506067299 */ /* 0x000fe2000800063f */
[C---:B------:R-:W-:Y:S01]  /*4560*/  ISETP.NE.AND P2, PT, R3.reuse, RZ, PT ;  /* 0x000000ff0300720c */ /* 0x040fe20003f45270 */
[----:B------:R-:W-:Y:S01]  /*4570*/  IMAD.MOV.U32 R8, RZ, RZ, 0x1 ;  /* 0x00000001ff087424 */ /* 0x000fe200078e00ff */
[----:B------:R-:W-:Y:S01]  /*4580*/  ISETP.NE.OR P0, PT, R3, RZ, !P0 ;  /* 0x000000ff0300720c */ /* 0x000fe20004705670 */
[----:B------:R-:W-:Y:S01]  /*4590*/  IMAD.MOV.U32 R0, RZ, RZ, 0x1 ;  /* 0x00000001ff007424 */ /* 0x000fe200078e00ff */
[----:B------:R-:W-:Y:S01]  /*45a0*/  LOP3.LUT R7, R16, 0x2, RZ, 0xfc, !PT ;  /* 0x0000000210077812 */ /* 0x000fe200078efcff */
[----:B------:R-:W-:Y:S01]  /*45b0*/  IMAD.MOV.U32 R6, RZ, RZ, RZ ;  /* 0x000000ffff067224 */ /* 0x000fe200078e00ff */
[----:B------:R-:W-:Y:S01]  /*45c0*/  ULDC UR4, c[0x0][0x600] ;  /* 0x0001800000047ab9 */ /* 0x000fe20000000800 */
[----:B------:R-:W-:Y:S01]  /*45d0*/  UMOV UR7, 0x1 ;  /* 0x0000000100077882 */ /* 0x000fe20000000000 */
[----:B------:R-:W-:-:S02]  /*45e0*/  UIADD3 UR19, UR40, 0x1, URZ ;  /* 0x0000000128137890 */ /* 0x000fc4000fffe03f */
[----:B------:R-:W-:Y:S02]  /*45f0*/  UIADD3 UR15, UR4, -0x1, URZ ;  /* 0xffffffff040f7890 */ /* 0x000fe4000fffe03f */
[----:B------:R-:W-:Y:S02]  /*4600*/  USHF.L.U32 UR17, UR7, UR5, URZ ;  /* 0x0000000507117299 */ /* 0x000fe4000800063f */
[----:B------:R-:W-:Y:S01]  /*4610*/  ULOP3.LUT UR16, URZ, UR6, URZ, 0x33, !UPT ;  /* 0x000000063f107292 */ /* 0x000fe2000f8e333f */
[----:B------:R-:W-:-:S11]  /*4620*/  ULDC.64 UR20, c[0x0][0x198] ;  /* 0x0000660000147ab9 */ /* 0x000fd60000000a00 */
.L_x_116:
[----:B------:R-:W-:-:S03]  /*4630*/  UMOV UR4, 0xffffffff ;  /* 0xffffffff00047882 */ /* 0x000fc60000000000 */
[----:B------:R-:W-:Y:S05]  /*4640*/  BRA.DIV UR4, `(.L_x_105) ;  /* 0x0000001e04387947 */ /* 0x000fea000b800000 */
[----:B------:R-:W-:-:S13]  /*4650*/  ELECT P6, URZ, PT ;  /* 0x00000000003f782f */ /* 0x000fda00038c0000 */
.L_x_153:
[----:B------:R-:W0:Y:S01]  /*4660*/  LDC R3, c[0x0][0x28c] ;  /* 0x0000a300ff037b82 */ /* 0x000e220000000800 */
[----:B------:R-:W-:Y:S01]  /*4670*/  BSSY B1, `(.L_x_106) ;  /* 0x0000035000017945 */ /* 0x000fe20003800000 */
[----:B0-----:R-:W-:-:S13]  /*4680*/  ISETP.LT.OR P6, PT, R3, 0x1, !P6 ;  /* 0x000000010300780c */ /* 0x001fda00077c1670 */
[----:B------:R-:W-:Y:S05]  /*4690*/  @P6 BRA `(.L_x_107) ;  /* 0x0000000000c86947 */ /* 0x000fea0003800000 */
[----:B------:R-:W-:Y:S02]  /*46a0*/  IMAD.SHL.U32 R22, R22, 0x40, RZ ;  /* 0x0000004016167824 */ /* 0x000fe400078e00ff */
[----:B------:R-:W-:Y:S02]  /*46b0*/  IMAD.SHL.U32 R19, R19, 0x40, RZ ;  /* 0x0000004013137824 */ /* 0x000fe400078e00ff */
[----:B------:R-:W-:Y:S02]  /*46c0*/  IMAD.MOV.U32 R12, RZ, RZ, RZ ;  /* 0x000000ffff0c7224 */ /* 0x000fe400078e00ff */
[----:B------:R-:W-:Y:S02]  /*46d0*/  IMAD.U32 R13, RZ, RZ, UR19 ;  /* 0x00000013ff0d7e24 */ /* 0x000fe4000f8e00ff */
[----:B------:R-:W-:Y:S02]  /*46e0*/  IMAD.MOV.U32 R3, RZ, RZ, R0 ;  /* 0x000000ffff037224 */ /* 0x000fe400078e0000 */
[----:B------:R-:W-:-:S07]  /*46f0*/  IMAD.MOV.U32 R4, RZ, RZ, R6 ;  /* 0x000000ffff047224 */ /* 0x000fce00078e0006 */
.L_x_111:
[----:B------:R-:W0:Y:S01]  /*4700*/  S2R R10, SR_CgaCtaId ;  /* 0x00000000000a7919 */ /* 0x000e220000008800 */
[----:B------:R-:W-:Y:S01]  /*4710*/  MOV R5, 0x400 ;  /* 0x0000040000057802 */ /* 0x000fe20000000f00 */
[----:B------:R-:W1:Y:S03]  /*4720*/  @!P2 LDC R9, c[0x0][0x500] ;  /* 0x00014000ff09ab82 */ /* 0x000e660000000800 */
[----:B0-----:R-:W-:Y:S02]  /*4730*/  LEA R11, R10, R5, 0x18 ;  /* 0x000000050a0b7211 */ /* 0x001fe400078ec0ff */
[----:B------:R-:W-:-:S03]  /*4740*/  SHF.L.U32 R5, R3, 0x1f, RZ ;  /* 0x0000001f03057819 */ /* 0x000fc600000006ff */
[----:B------:R-:W-:-:S04]  /*4750*/  IMAD R10, R4, 0x8, R11 ;  /* 0x00000008040a7824 */ /* 0x000fc800078e020b */
[----:B------:R-:W0:Y:S02]  /*4760*/  SYNCS.PHASECHK.TRANS64.TRYWAIT P1, [R10+URZ+0xe0], R5 ;  /* 0x0000e0050a0075a7 */ /* 0x000e24000802017f */
[----:B01----:R-:W-:Y:S05]  /*4770*/  @!P1 BRA `(.L_x_108) ;  /* 0x0000001c000c9947 */ /* 0x003fea0003800000 */
.L_x_154:
[----:B0-----:R-:W-:Y:S01]  /*4780*/  PRMT R5, R7, 0x9910, RZ ;  /* 0x0000991007057816 */ /* 0x001fe200000000ff */
[----:B------:R0:W-:Y:S03]  /*4790*/  @!P2 SYNCS.ARRIVE.TRANS64 RZ, [R10+URZ], R9 ;  /* 0x000000090affa9a7 */ /* 0x0001e6000800003f */
[----:B------:R-:W-:-:S13]  /*47a0*/  ISETP.NE.AND P1, PT, R5, 0x2, PT ;  /* 0x000000020500780c */ /* 0x000fda0003f25270 */
[----:B0-----:R-:W-:Y:S05]  /*47b0*/  @P1 BRA `(.L_x_109) ;  /* 0x0000000000041947 */ /* 0x001fea0003800000 */
[----:B------:R-:W-:Y:S01]  /*47c0*/  BPT.TRAP 0x1 ;  /* 0x000000040000795c */ /* 0x000fe20000300000 */
.L_x_109:
[----:B------:R-:W-:Y:S05]  /*47d0*/  @P0 BRA `(.L_x_110) ;  /* 0x0000000000040947 */ /* 0x000fea0003800000 */
[----:B------:R-:W-:Y:S01]  /*47e0*/  BPT.TRAP 0x1 ;  /* 0x000000040000795c */ /* 0x000fe20000300000 */
.L_x_110:
[----:B------:R-:W-:Y:S01]  /*47f0*/  IMAD R11, R4, 0x1000, R11 ;  /* 0x00001000040b7824 */ /* 0x000fe200078e020b */
[----:B------:R-:W-:Y:S01]  /*4800*/  R2UR UR9, R10 ;  /* 0x000000000a0972ca */ /* 0x000fe200000e0000 */
[----:B------:R-:W-:Y:S01]  /*4810*/  VIADD R13, R13, 0xffffffff ;  /* 0xffffffff0d0d7836 */ /* 0x000fe20000000000 */
[----:B------:R-:W-:Y:S01]  /*4820*/  UIADD3 UR4, UP0, UR20, 0xf0, URZ ;  /* 0x000000f014047890 */ /* 0x000fe2000ff1e03f */
[----:B------:R-:W-:Y:S01]  /*4830*/  R2UR UR11, R19 ;  /* 0x00000000130b72ca */ /* 0x000fe200000e0000 */
[----:B------:R-:W-:Y:S01]  /*4840*/  UIADD3 UR22, UP1, UR20, 0x1f0, URZ ;  /* 0x000001f014167890 */ /* 0x000fe2000ff3e03f */
[----:B------:R-:W-:Y:S01]  /*4850*/  R2UR UR8, R11 ;  /* 0x000000000b0872ca */ /* 0x000fe200000e0000 */
[----:B------:R-:W-:Y:S01]  /*4860*/  UIADD3.X UR5, URZ, UR21, URZ, UP0, !UPT ;  /* 0x000000153f057290 */ /* 0x000fe200087fe43f */
[----:B------:R-:W-:Y:S01]  /*4870*/  R2UR UR10, R12 ;  /* 0x000000000c0a72ca */ /* 0x000fe200000e0000 */
[----:B------:R-:W-:Y:S01]  /*4880*/  VIADD R4, R4, 0x1 ;  /* 0x0000000104047836 */ /* 0x000fe20000000000 */
[----:B------:R-:W-:Y:S01]  /*4890*/  R2UR UR12, R2 ;  /* 0x00000000020c72ca */ /* 0x000fe200000e0000 */
[----:B------:R-:W-:Y:S01]  /*48a0*/  UIADD3.X UR23, URZ, UR21, URZ, UP1, !UPT ;  /* 0x000000153f177290 */ /* 0x000fe20008ffe43f */
[----:B------:R-:W-:Y:S01]  /*48b0*/  R2UR UR18, R22 ;  /* 0x00000000161272ca */ /* 0x000fe200000e0000 */
[----:B------:R-:W-:Y:S01]  /*48c0*/  UMOV UR6, 0x0 ;  /* 0x0000000000067882 */ /* 0x000fe20000000000 */
[----:B------:R-:W-:Y:S01]  /*48d0*/  ISETP.GT.AND P3, PT, R13, 0x1, PT ;  /* 0x000000010d00780c */ /* 0x000fe20003f64270 */
[----:B------:R-:W-:Y:S01]  /*48e0*/  UMOV UR7, 0x10000000 ;  /* 0x1000000000077882 */ /* 0x000fe20000000000 */
[----:B------:R-:W-:Y:S01]  /*48f0*/  ISETP.NE.AND P1, PT, R4, 0x1c, PT ;  /* 0x0000001c0400780c */ /* 0x000fe20003f25270 */
[----:B------:R-:W-:-:S02]  /*4900*/  VIADD R12, R12, 0x40 ;  /* 0x000000400c0c7836 */ /* 0x000fc40000000000 */
[----:B------:R-:W-:Y:S01]  /*4910*/  UIADD3 UR13, UR8, 0x300, URZ ;  /* 0x00000300080d7890 */ /* 0x000fe2000fffe03f */
[----:B------:R-:W-:Y:S01]  /*4920*/  SEL R10, RZ, 0x1, P1 ;  /* 0x00000001ff0a7807 */ /* 0x000fe20000800000 */
[----:B------:R-:W-:Y:S01]  /*4930*/  UIADD3 UR14, UR8, 0x1c300, URZ ;  /* 0x0001c300080e7890 */ /* 0x000fe2000fffe03f */
[----:B------:R-:W-:Y:S02]  /*4940*/  SEL R4, R4, RZ, P1 ;  /* 0x000000ff04047207 */ /* 0x000fe40000800000 */
[----:B------:R-:W-:Y:S02]  /*4950*/  LOP3.LUT R3, R3, R10, RZ, 0x3c, !PT ;  /* 0x0000000a03037212 */ /* 0x000fe400078e3cff */
[----:B------:R-:W-:Y:S02]  /*4960*/  UMOV UR8, UR13 ;  /* 0x0000000d00087c82 */ /* 0x000fe40008000000 */
[----:B------:R0:W-:Y:S02]  /*4970*/  UTMALDG.3D [UR8], [UR4], desc[UR6] ;  /* 0x00000608040075b4 */ /* 0x0001e40008011000 */
[----:B0-----:R-:W-:Y:S01]  /*4980*/  UMOV UR8, UR14 ;  /* 0x0000000e00087c82 */ /* 0x001fe20008000000 */
[----:B------:R-:W-:-:S02]  /*4990*/  UMOV UR11, UR18 ;  /* 0x00000012000b7c82 */ /* 0x000fc40008000000 */
[----:B------:R0:W-:Y:S02]  /*49a0*/  UTMALDG.3D [UR8], [UR22], desc[UR6] ;  /* 0x00000608160075b4 */ /* 0x0001e40008011000 */
[----:B0-----:R-:W-:Y:S05]  /*49b0*/  @P3 BRA `(.L_x_111) ;  /* 0xfffffffc00503947 */ /* 0x001fea000383ffff */
.L_x_107:
[----:B------:R-:W-:Y:S05]  /*49c0*/  BSYNC B1 ;  /* 0x0000000000017941 */ /* 0x000fea0003800000 */
.L_x_106:
[----:B------:R-:W2:Y:S01]  /*49d0*/  LDL.64 R10, [R1] ;  /* 0x00000000010a7983 */ /* 0x000ea20000100a00 */
[----:B------:R-:W-:Y:S01]  /*49e0*/  LOP3.LUT P4, RZ, R8, 0xff, RZ, 0xc0, !PT ;  /* 0x000000ff08ff7812 */ /* 0x000fe2000788c0ff */
[----:B------:R-:W-:Y:S01]  /*49f0*/  VIADD R9, R6, UR40 ;  /* 0x0000002806097c36 */ /* 0x000fe20008000000 */
[----:B------:R-:W-:Y:S01]  /*4a00*/  ULDC.64 UR4, c[0x0][0x650] ;  /* 0x0001940000047ab9 */ /* 0x000fe20000000a00 */
[----:B------:R-:W-:Y:S01]  /*4a10*/  IMAD.U32 R4, RZ, RZ, UR40 ;  /* 0x00000028ff047e24 */ /* 0x000fe2000f8e00ff */
[----:B------:R-:W-:Y:S01]  /*4a20*/  UISETP.GE.U32.AND UP0, UPT, UR40, 0x1c, UPT ;  /* 0x0000001c2800788c */ /* 0x000fe2000bf06070 */
[----:B------:R-:W-:Y:S01]  /*4a30*/  BSSY B1, `(.L_x_112) ;  /* 0x000006f000017945 */ /* 0x000fe20003800000 */
[----:B------:R-:W-:Y:S01]  /*4a40*/  ISETP.GT.U32.AND P1, PT, R9, 0x1b, PT ;  /* 0x0000001b0900780c */ /* 0x000fe20003f24070 */
[----:B------:R-:W-:Y:S01]  /*4a50*/  IMAD.MOV.U32 R19, RZ, RZ, -0x1 ;  /* 0xffffffffff137424 */ /* 0x000fe200078e00ff */
[----:B------:R-:W-:Y:S01]  /*4a60*/  PRMT R8, RZ, 0x7610, R8 ;  /* 0x00007610ff087816 */ /* 0x000fe20000000008 */
[----:B------:R-:W-:Y:S01]  /*4a70*/  IMAD.MOV.U32 R22, RZ, RZ, -0x1 ;  /* 0xffffffffff167424 */ /* 0x000fe200078e00ff */
[----:B------:R-:W-:-:S02]  /*4a80*/  ISETP.LT.U32.AND P1, PT, R4, 0x1c, P1 ;  /* 0x0000001c0400780c */ /* 0x000fc40000f21070 */
[----:B------:R-:W-:Y:S01]  /*4a90*/  PLOP3.LUT P3, PT, PT, PT, UP0, 0x80, 0x0 ;  /* 0x000000000000781c */ /* 0x000fe20003f6f008 */
[----:B------:R-:W0:Y:S01]  /*4aa0*/  @P4 S2R R3, SR_CgaCtaId ;  /* 0x0000000000034919 */ /* 0x000e220000008800 */
[----:B------:R-:W-:Y:S02]  /*4ab0*/  @P4 MOV R2, 0x400 ;  /* 0x0000040000024802 */ /* 0x000fe40000000f00 */
[----:B------:R-:W-:-:S04]  /*4ac0*/  SEL R5, RZ, 0x1, !P1 ;  /* 0x00000001ff057807 */ /* 0x000fc80004800000 */
[----:B------:R-:W-:Y:S02]  /*4ad0*/  LOP3.LUT R0, R0, R5, RZ, 0x3c, !PT ;  /* 0x0000000500007212 */ /* 0x000fe400078e3cff */
[----:B0-----:R-:W-:-:S04]  /*4ae0*/  @P4 LEA R2, R3, R2, 0x18 ;  /* 0x0000000203024211 */ /* 0x001fc800078ec0ff */
[----:B------:R0:W-:Y:S02]  /*4af0*/  @P4 SYNCS.ARRIVE.TRANS64.A1T0 RZ, [R2+URZ+0x1f8], RZ ;  /* 0x0001f8ff02ff49a7 */ /* 0x0001e4000810003f */
[----:B0-----:R-:W-:-:S05]  /*4b00*/  SHF.R.U32.HI R2, RZ, 0x2, R9 ;  /* 0x00000002ff027819 */ /* 0x001fca0000011609 */
[----:B------:R-:W-:-:S04]  /*4b10*/  IMAD.WIDE.U32 R2, R2, 0x24924925, RZ ;  /* 0x2492492502027825 */ /* 0x000fc800078e00ff */
[----:B------:R-:W-:Y:S01]  /*4b20*/  IMAD R6, R3, -0x1c, R9 ;  /* 0xffffffe403067824 */ /* 0x000fe200078e0209 */
[--C-:B------:R-:W-:Y:S01]  /*4b30*/  @P3 LOP3.LUT R0, R0, 0x1, R3.reuse, 0x78, !PT ;  /* 0x0000000100003812 */ /* 0x100fe200078e7803 */
[----:B------:R-:W-:Y:S01]  /*4b40*/  IMAD.MOV.U32 R2, RZ, RZ, -0x1 ;  /* 0xffffffffff027424 */ /* 0x000fe200078e00ff */
[----:B------:R-:W-:Y:S02]  /*4b50*/  PRMT R3, RZ, 0x7610, R3 ;  /* 0x00007610ff037816 */ /* 0x000fe40000000003 */
[----:B--2---:R-:W-:-:S04]  /*4b60*/  IADD3 R18, P4, R18, R10, RZ ;  /* 0x0000000a12127210 */ /* 0x004fc80007f9e0ff */
[----:B------:R-:W-:Y:S01]  /*4b70*/  ISETP.GE.U32.AND P1, PT, R18, UR4, PT ;  /* 0x0000000412007c0c */ /* 0x000fe2000bf26070 */
[----:B------:R-:W-:-:S05]  /*4b80*/  IMAD.X R17, R17, 0x1, R23, P4 ;  /* 0x0000000111117824 */ /* 0x000fca00020e0617 */
[----:B------:R-:W-:-:S13]  /*4b90*/  ISETP.GE.U32.AND.EX P1, PT, R17, UR5, PT, P1 ;  /* 0x0000000511007c0c */ /* 0x000fda000bf26110 */
[----:B------:R-:W-:Y:S05]  /*4ba0*/  @P1 BRA `(.L_x_113) ;  /* 0x00000004005c1947 */ /* 0x000fea0003800000 */
[----:B------:R-:W0:Y:S01]  /*4bb0*/  S2R R11, SR_CTAID.X ;  /* 0x00000000000b7919 */ /* 0x000e220000002500 */
[----:B------:R-:W-:Y:S01]  /*4bc0*/  ULDC.64 UR4, c[0x0][0x628] ;  /* 0x00018a0000047ab9 */ /* 0x000fe20000000a00 */
[----:B------:R-:W1:Y:S01]  /*4bd0*/  LDC R12, c[0x0][0x144] ;  /* 0x00005100ff0c7b82 */ /* 0x000e620000000800 */
[----:B------:R-:W-:Y:S01]  /*4be0*/  ISETP.NE.U32.AND P1, PT, RZ, UR4, PT ;  /* 0x00000004ff007c0c */ /* 0x000fe2000bf25070 */
[----:B------:R-:W2:Y:S01]  /*4bf0*/  S2R R9, SR_CTAID.Y ;  /* 0x0000000000097919 */ /* 0x000ea20000002600 */
[----:B------:R-:W-:Y:S01]  /*4c00*/  ULDC UR6, c[0x0][0x150] ;  /* 0x0000540000067ab9 */ /* 0x000fe20000000800 */
[----:B------:R-:W-:Y:S01]  /*4c10*/  ULDC UR7, c[0x0][0x630] ;  /* 0x00018c0000077ab9 */ /* 0x000fe20000000800 */
[----:B------:R-:W-:Y:S01]  /*4c20*/  ISETP.NE.AND.EX P1, PT, RZ, UR5, PT, P1 ;  /* 0x00000005ff007c0c */ /* 0x000fe2000bf25310 */
[----:B------:R-:W-:Y:S01]  /*4c30*/  IMAD.MOV.U32 R2, RZ, RZ, R18 ;  /* 0x000000ffff027224 */ /* 0x000fe200078e0012 */
[----:B0-----:R-:W-:-:S05]  /*4c40*/  I2FP.F32.U32 R3, R11 ;  /* 0x0000000b00037245 */ /* 0x001fca0000201000 */
[----:B------:R-:W-:Y:S01]  /*4c50*/  FMUL R14, R3, UR6 ;  /* 0x00000006030e7c20 */ /* 0x000fe20008400000 */
[----:B------:R-:W-:-:S05]  /*4c60*/  IMAD.MOV.U32 R3, RZ, RZ, R17 ;  /* 0x000000ffff037224 */ /* 0x000fca00078e0011 */
[----:B--2---:R-:W-:Y:S05]  /*4c70*/  @!P1 BRA `(.L_x_114) ;  /* 0x0000000000289947 */ /* 0x004fea0003800000 */
[----:B------:R-:W-:Y:S02]  /*4c80*/  ULDC UR6, c[0x0][0x634] ;  /* 0x00018d0000067ab9 */ /* 0x000fe40000000800 */
[----:B------:R-:W-:-:S05]  /*4c90*/  IADD3 R3, P1, R18, UR6, RZ ;  /* 0x0000000612037c10 */ /* 0x000fca000ff3e0ff */
[----:B------:R-:W-:-:S04]  /*4ca0*/  IMAD.X R13, RZ, RZ, R17, P1 ;  /* 0x000000ffff0d7224 */ /* 0x000fc800008e0611 */
[----:B------:R-:W-:-:S04]  /*4cb0*/  IMAD.WIDE.U32 R4, R13, UR4, RZ ;  /* 0x000000040d047c25 */ /* 0x000fc8000f8e00ff */
[----:B------:R-:W-:-:S04]  /*4cc0*/  IMAD.WIDE.U32 R4, P1, R3, UR5, R4 ;  /* 0x0000000503047c25 */ /* 0x000fc8000f820004 */
[----:B------:R-:W-:-:S04]  /*4cd0*/  IMAD.WIDE.U32 R2, R3, UR4, RZ ;  /* 0x0000000403027c25 */ /* 0x000fc8000f8e00ff */
[----:B------:R-:W-:Y:S01]  /*4ce0*/  IMAD.MOV.U32 R2, RZ, RZ, R5 ;  /* 0x000000ffff027224 */ /* 0x000fe200078e0005 */
[----:B------:R-:W-:Y:S01]  /*4cf0*/  IADD3 RZ, P3, R3, R4, RZ ;  /* 0x0000000403ff7210 */ /* 0x000fe20007f7e0ff */
[----:B------:R-:W-:-:S04]  /*4d00*/  IMAD.X R3, RZ, RZ, RZ, P1 ;  /* 0x000000ffff037224 */ /* 0x000fc800008e06ff */
[----:B------:R-:W-:-:S08]  /*4d10*/  IMAD.WIDE.U32.X R2, R13, UR5, R2, P3 ;  /* 0x000000050d027c25 */ /* 0x000fd000098e0402 */
.L_x_114:
[--C-:B------:R-:W-:Y:S01]  /*4d20*/  SHF.R.U64 R10, R2, UR7, R3.reuse ;  /* 0x00000007020a7c19 */ /* 0x100fe20008001203 */
[----:B------:R-:W0:Y:S01]  /*4d30*/  F2I.U32.TRUNC.NTZ R14, R14 ;  /* 0x0000000e000e7305 */ /* 0x000e22000020f000 */
[----:B------:R-:W-:Y:S01]  /*4d40*/  SHF.R.U32.HI R2, RZ, UR7, R3 ;  /* 0x00000007ff027c19 */ /* 0x000fe20008011603 */
[----:B------:R-:W-:Y:S01]  /*4d50*/  ULDC.64 UR4, c[0x0][0x620] ;  /* 0x0001880000047ab9 */ /* 0x000fe20000000a00 */
[----:B------:R-:W-:Y:S01]  /*4d60*/  IADD3 R5, P1, RZ, -R10, RZ ;  /* 0x8000000aff057210 */ /* 0x000fe20007f3e0ff */
[----:B------:R-:W-:Y:S01]  /*4d70*/  IMAD.MOV.U32 R3, RZ, RZ, R17 ;  /* 0x000000ffff037224 */ /* 0x000fe200078e0011 */
[----:B------:R-:W-:-:S03]  /*4d80*/  ULDC.64 UR6, c[0x0][0x640] ;  /* 0x0001900000067ab9 */ /* 0x000fc60000000a00 */
[----:B------:R-:W-:Y:S01]  /*4d90*/  IMAD.X R2, RZ, RZ, ~R2, P1 ;  /* 0x000000ffff027224 */ /* 0x000fe200008e0e02 */
[----:B------:R-:W-:-:S03]  /*4da0*/  ISETP.NE.U32.AND P1, PT, RZ, UR6, PT ;  /* 0x00000006ff007c0c */ /* 0x000fc6000bf25070 */
[----:B------:R-:W-:Y:S01]  /*4db0*/  IMAD R4, R2, UR4, RZ ;  /* 0x0000000402047c24 */ /* 0x000fe2000f8e02ff */
[----:B------:R-:W-:Y:S01]  /*4dc0*/  ISETP.NE.AND.EX P1, PT, RZ, UR7, PT, P1 ;  /* 0x00000007ff007c0c */ /* 0x000fe2000bf25310 */
[----:B------:R-:W-:-:S04]  /*4dd0*/  IMAD.MOV.U32 R2, RZ, RZ, R18 ;  /* 0x000000ffff027224 */ /* 0x000fc800078e0012 */
[----:B------:R-:W-:Y:S01]  /*4de0*/  IMAD.WIDE.U32 R2, R5, UR4, R2 ;  /* 0x0000000405027c25 */ /* 0x000fe2000f8e0002 */
[----:B------:R-:W-:-:S03]  /*4df0*/  ULDC UR4, c[0x0][0x618] ;  /* 0x0001860000047ab9 */ /* 0x000fc60000000800 */
[----:B------:R-:W-:Y:S01]  /*4e00*/  IMAD R5, R5, UR5, R4 ;  /* 0x0000000505057c24 */ /* 0x000fe2000f8e0204 */
[----:B------:R-:W-:Y:S01]  /*4e10*/  ULDC UR5, c[0x0][0x154] ;  /* 0x0000550000057ab9 */ /* 0x000fe20000000800 */
[----:B0-----:R-:W-:Y:S02]  /*4e20*/  IMAD.MOV R4, RZ, RZ, -R14 ;  /* 0x000000ffff047224 */ /* 0x001fe400078e0a0e */
[----:B------:R-:W0:Y:S01]  /*4e30*/  LDC R14, c[0x0][0x148] ;  /* 0x00005200ff0e7b82 */ /* 0x000e220000000800 */
[----:B------:R-:W-:Y:S02]  /*4e40*/  IMAD.IADD R3, R3, 0x1, R5 ;  /* 0x0000000103037824 */ /* 0x000fe400078e0205 */
[----:B-1----:R-:W-:Y:S01]  /*4e50*/  IMAD R11, R12, R4, R11 ;  /* 0x000000040c0b7224 */ /* 0x002fe200078e020b */
[----:B------:R-:W-:Y:S02]  /*4e60*/  I2FP.F32.U32 R4, R9 ;  /* 0x0000000900047245 */ /* 0x000fe40000201000 */
[----:B------:R-:W-:-:S02]  /*4e70*/  SHF.R.U64 R12, R2, UR4, R3 ;  /* 0x00000004020c7c19 */ /* 0x000fc40008001203 */
[----:B------:R-:W-:Y:S01]  /*4e80*/  SHF.R.U32.HI R3, RZ, UR4, R3 ;  /* 0x00000004ff037c19 */ /* 0x000fe20008011603 */
[----:B------:R-:W-:Y:S01]  /*4e90*/  FMUL R4, R4, UR5 ;  /* 0x0000000504047c20 */ /* 0x000fe20008400000 */
[----:B------:R-:W-:Y:S02]  /*4ea0*/  ULDC UR4, c[0x0][0x608] ;  /* 0x0001820000047ab9 */ /* 0x000fe40000000800 */
[--C-:B------:R-:W-:Y:S01]  /*4eb0*/  SHF.R.U64 R15, R12, UR4, R3.reuse ;  /* 0x000000040c0f7c19 */ /* 0x100fe20008001203 */
[----:B------:R1:W2:Y:S01]  /*4ec0*/  F2I.U32.TRUNC.NTZ R20, R4 ;  /* 0x0000000400147305 */ /* 0x0002a2000020f000 */
[----:B------:R-:W-:Y:S01]  /*4ed0*/  SHF.R.U32.HI R2, RZ, UR4, R3 ;  /* 0x00000004ff027c19 */ /* 0x000fe20008011603 */
[----:B------:R-:W-:-:S03]  /*4ee0*/  ULDC UR4, c[0x0][0x658] ;  /* 0x0001960000047ab9 */ /* 0x000fc60000000800 */
[--C-:B------:R-:W-:Y:S02]  /*4ef0*/  SHF.R.U64 R13, R15, UR4, R2.reuse ;  /* 0x000000040f0d7c19 */ /* 0x100fe40008001202 */
[----:B------:R-:W-:-:S03]  /*4f00*/  SHF.R.U32.HI R19, RZ, UR4, R2 ;  /* 0x00000004ff137c19 */ /* 0x000fc60008011602 */
[----:B------:R-:W-:Y:S02]  /*4f10*/  IMAD.MOV.U32 R2, RZ, RZ, R13 ;  /* 0x000000ffff027224 */ /* 0x000fe400078e000d */
[----:B------:R-:W-:Y:S01]  /*4f20*/  IMAD.MOV.U32 R3, RZ, RZ, R19 ;  /* 0x000000ffff037224 */ /* 0x000fe200078e0013 */
[----:B-1----:R-:W-:Y:S06]  /*4f30*/  @!P1 BRA `(.L_x_115) ;  /* 0x0000000000289947 */ /* 0x002fec0003800000 */
        /* <DEDUP_REMOVED lines=10> */
.L_x_115:
[----:B------:R-:W1:Y:S01]  /*4fe0*/  LDC R4, c[0x0][0x65c] ;  /* 0x00019700ff047b82 */ /* 0x000e620000000800 */
[----:B------:R-:W-:Y:S01]  /*4ff0*/  ULDC UR4, c[0x0][0x648] ;  /* 0x0001920000047ab9 */ /* 0x000fe20000000800 */
[----:B------:R-:W-:Y:S01]  /*5000*/  LOP3.LUT R15, R15, UR16, RZ, 0xc0, !PT ;  /* 0x000000100f0f7c12 */ /* 0x000fe2000f8ec0ff */
[----:B--2---:R-:W-:Y:S01]  /*5010*/  IMAD.MOV R20, RZ, RZ, -R20 ;  /* 0x000000ffff147224 */ /* 0x004fe200078e0a14 */
[----:B------:R-:W-:Y:S01]  /*5020*/  SHF.R.U64 R2, R2, UR4, R3 ;  /* 0x0000000402027c19 */ /* 0x000fe20008001203 */
[----:B------:R-:W-:Y:S01]  /*5030*/  ULDC UR4, c[0x0][0x638] ;  /* 0x00018e0000047ab9 */ /* 0x000fe20000000800 */
[----:B------:R-:W-:Y:S01]  /*5040*/  LOP3.LUT R12, R12, UR15, RZ, 0xc0, !PT ;  /* 0x0000000f0c0c7c12 */ /* 0x000fe2000f8ec0ff */
[----:B------:R-:W-:Y:S01]  /*5050*/  ULDC UR5, c[0x0][0x610] ;  /* 0x0001840000057ab9 */ /* 0x000fe20000000800 */
[----:B------:R-:W-:Y:S01]  /*5060*/  IMAD.MOV.U32 R3, RZ, RZ, 0x1 ;  /* 0x00000001ff037424 */ /* 0x000fe200078e00ff */
[----:B-1----:R-:W-:Y:S01]  /*5070*/  ISETP.NE.AND P1, PT, R4, 0x1, PT ;  /* 0x000000010400780c */ /* 0x002fe20003f25270 */
[----:B------:R-:W-:-:S02]  /*5080*/  IMAD.MOV R4, RZ, RZ, -R2 ;  /* 0x000000ffff047224 */ /* 0x000fc400078e0a02 */
[----:B------:R-:W-:Y:S02]  /*5090*/  IMAD R2, R2, UR17, R15 ;  /* 0x0000001102027c24 */ /* 0x000fe4000f8e020f */
[----:B------:R-:W-:Y:S01]  /*50a0*/  IMAD R13, R4, UR4, R13 ;  /* 0x00000004040d7c24 */ /* 0x000fe2000f8e020d */
[----:B------:R-:W-:-:S07]  /*50b0*/  ULDC UR4, c[0x0][0x600] ;  /* 0x0001800000047ab9 */ /* 0x000fce0000000800 */
[----:B0-----:R-:W-:-:S04]  /*50c0*/  @P1 IMAD R11, R14, R20, R9 ;  /* 0x000000140e0b1224 */ /* 0x001fc800078e0209 */
[----:B------:R-:W-:Y:S02]  /*50d0*/  IMAD R11, R2, UR5, R11 ;  /* 0x00000005020b7c24 */ /* 0x000fe4000f8e020b */
[----:B------:R-:W-:-:S05]  /*50e0*/  IMAD R2, R13, UR4, R12 ;  /* 0x000000040d027c24 */ /* 0x000fca000f8e020c */
[----:B------:R-:W-:Y:S02]  /*50f0*/  SEL R22, R2, R11, !P1 ;  /* 0x0000000b02167207 */ /* 0x000fe40004800000 */
[----:B------:R-:W-:Y:S01]  /*5100*/  SEL R19, R11, R2, !P1 ;  /* 0x000000020b137207 */ /* 0x000fe20004800000 */
[----:B------:R-:W-:-:S07]  /*5110*/  IMAD.MOV.U32 R2, RZ, RZ, R10 ;  /* 0x000000ffff027224 */ /* 0x000fce00078e000a */
.L_x_113:
[----:B------:R-:W-:Y:S05]  /*5120*/  BSYNC B1 ;  /* 0x0000000000017941 */ /* 0x000fea0003800000 */
.L_x_112:
[----:B------:R-:W-:-:S13]  /*5130*/  LOP3.LUT P1, RZ, R3, 0xff, RZ, 0xc0, !PT ;  /* 0x000000ff03ff7812 */ /* 0x000fda000782c0ff */
[----:B------:R-:W-:Y:S05]  /*5140*/  @P1 BRA `(.L_x_116) ;  /* 0xfffffff400381947 */ /* 0x000fea000383ffff */
[----:B------:R-:W-:Y:S05]  /*5150*/  BSYNC B0 ;  /* 0x0000000000007941 */ /* 0x000fea0003800000 */
.L_x_104:
[----:B------:R-:W-:-:S03]  /*5160*/  UMOV UR4, 0xffffffff ;  /* 0xffffffff00047882 */ /* 0x000fc60000000000 */
[----:B------:R-:W-:Y:S05]  /*5170*/  BRA.DIV UR4, `(.L_x_117) ;  /* 0x0000001204a07947 */ /* 0x000fea000b800000 */
[----:B------:R-:W-:-:S13]  /*5180*/  ELECT P6, URZ, PT ;  /* 0x00000000003f782f */ /* 0x000fda00038c0000 */
.L_x_157:
[----:B------:R-:W-:Y:S04]  /*5190*/  BSSY B0, `(.L_x_118) ;  /* 0x0000103000007945 */ /* 0x000fe80003800000 */
[----:B------:R-:W-:Y:S05]  /*51a0*/  @!P6 BRA `(.L_x_119) ;  /* 0x000000100004e947 */ /* 0x000fea0003800000 */
[----:B------:R-:W-:-:S04]  /*51b0*/  LOP3.LUT R16, R16, 0x2, RZ, 0xfc, !PT ;  /* 0x0000000210107812 */ /* 0x000fc800078efcff */
[----:B------:R-:W-:-:S13]  /*51c0*/  ISETP.NE.AND P0, PT, R16, 0x3, PT ;  /* 0x000000031000780c */ /* 0x000fda0003f05270 */
[----:B------:R-:W-:Y:S05]  /*51d0*/  @!P0 BRA `(.L_x_120) ;  /* 0x0000000000048947 */ /* 0x000fea0003800000 */
[----:B------:R-:W-:Y:S01]  /*51e0*/  BPT.TRAP 0x1 ;  /* 0x000000040000795c */ /* 0x000fe20000300000 */
.L_x_120:
[----:B------:R-:W0:Y:S01]  /*51f0*/  S2R R3, SR_CgaCtaId ;  /* 0x0000000000037919 */ /* 0x000e220000008800 */
[----:B------:R-:W-:-:S04]  /*5200*/  MOV R2, 0x400 ;  /* 0x0000040000027802 */ /* 0x000fc80000000f00 */
[----:B0-----:R-:W-:Y:S02]  /*5210*/  LEA R3, R3, R2, 0x18 ;  /* 0x0000000203037211 */ /* 0x001fe400078ec0ff */
[----:B------:R-:W-:-:S03]  /*5220*/  SHF.L.U32 R2, R0, 0x1f, RZ ;  /* 0x0000001f00027819 */ /* 0x000fc600000006ff */
[----:B------:R-:W-:-:S04]  /*5230*/  VIADD R3, R3, 0xe0 ;  /* 0x000000e003037836 */ /* 0x000fc80000000000 */
[C---:B------:R-:W-:Y:S02]  /*5240*/  IMAD R7, R6.reuse, 0x8, R3 ;  /* 0x0000000806077824 */ /* 0x040fe400078e0203 */
[----:B------:R-:W-:Y:S02]  /*5250*/  VIADD R6, R6, 0x1 ;  /* 0x0000000106067836 */ /* 0x000fe40000000000 */
[----:B------:R-:W0:Y:S03]  /*5260*/  SYNCS.PHASECHK.TRANS64.TRYWAIT P0, [R7+URZ], R2 ;  /* 0x00000002070075a7 */ /* 0x000e26000800017f */
[----:B------:R-:W-:-:S04]  /*5270*/  ISETP.NE.AND P1, PT, R6, 0x1c, PT ;  /* 0x0000001c0600780c */ /* 0x000fc80003f25270 */
[----:B------:R-:W-:Y:S02]  /*5280*/  SEL R5, RZ, 0x1, P1 ;  /* 0x00000001ff057807 */ /* 0x000fe40000800000 */
[----:B------:R-:W-:Y:S02]  /*5290*/  SEL R6, R6, RZ, P1 ;  /* 0x000000ff06067207 */ /* 0x000fe40000800000 */
[----:B------:R-:W-:-:S03]  /*52a0*/  LOP3.LUT R5, R0, R5, RZ, 0x3c, !PT ;  /* 0x0000000500057212 */ /* 0x000fc600078e3cff */
[----:B------:R-:W-:Y:S01]  /*52b0*/  IMAD R9, R6, 0x8, R3 ;  /* 0x0000000806097824 */ /* 0x000fe200078e0203 */
[----:B------:R-:W-:Y:S01]  /*52c0*/  SHF.L.U32 R4, R5, 0x1f, RZ ;  /* 0x0000001f05047819 */ /* 0x000fe200000006ff */
[----:B0-----:R-:W-:Y:S06]  /*52d0*/  @!P0 BRA `(.L_x_121) ;  /* 0x0000001000688947 */ /* 0x001fec0003800000 */
.L_x_158:
[----:B------:R-:W1:Y:S01]  /*52e0*/  SYNCS.PHASECHK.TRANS64.TRYWAIT P0, [R9+URZ], R4 ;  /* 0x00000004090075a7 */ /* 0x000e62000800017f */
[----:B------:R-:W-:-:S05]  /*52f0*/  VIADD R0, R6, 0x1 ;  /* 0x0000000106007836 */ /* 0x000fca0000000000 */
[----:B------:R-:W-:-:S04]  /*5300*/  ISETP.NE.AND P1, PT, R0, 0x1c, PT ;  /* 0x0000001c0000780c */ /* 0x000fc80003f25270 */
[----:B0-----:R-:W-:Y:S02]  /*5310*/  SEL R2, RZ, 0x1, P1 ;  /* 0x00000001ff027807 */ /* 0x001fe40000800000 */
[----:B------:R-:W-:Y:S02]  /*5320*/  SEL R0, R0, RZ, P1 ;  /* 0x000000ff00007207 */ /* 0x000fe40000800000 */
[----:B------:R-:W-:-:S03]  /*5330*/  LOP3.LUT R7, R5, R2, RZ, 0x3c, !PT ;  /* 0x0000000205077212 */ /* 0x000fc600078e3cff */
[----:B------:R-:W-:Y:S01]  /*5340*/  IMAD R6, R0, 0x8, R3 ;  /* 0x0000000800067824 */ /* 0x000fe200078e0203 */
[----:B------:R-:W-:Y:S01]  /*5350*/  SHF.L.U32 R5, R7, 0x1f, RZ ;  /* 0x0000001f07057819 */ /* 0x000fe200000006ff */
[----:B-1----:R-:W-:Y:S06]  /*5360*/  @!P0 BRA `(.L_x_122) ;  /* 0x0000001000588947 */ /* 0x002fec0003800000 */
.L_x_159:
[----:B------:R-:W1:Y:S01]  /*5370*/  SYNCS.PHASECHK.TRANS64.TRYWAIT P0, [R6+URZ], R5 ;  /* 0x00000005060075a7 */ /* 0x000e62000800017f */
[----:B------:R-:W-:-:S05]  /*5380*/  VIADD R0, R0, 0x1 ;  /* 0x0000000100007836 */ /* 0x000fca0000000000 */
[----:B------:R-:W-:-:S04]  /*5390*/  ISETP.NE.AND P1, PT, R0, 0x1c, PT ;  /* 0x0000001c0000780c */ /* 0x000fc80003f25270 */
[----:B------:R-:W-:Y:S02]  /*53a0*/  SEL R2, RZ, 0x1, P1 ;  /* 0x00000001ff027807 */ /* 0x000fe40000800000 */
[----:B------:R-:W-:Y:S02]  /*53b0*/  SEL R0, R0, RZ, P1 ;  /* 0x000000ff00007207 */ /* 0x000fe40000800000 */
[----:B------:R-:W-:-:S03]  /*53c0*/  LOP3.LUT R7, R7, R2, RZ, 0x3c, !PT ;  /* 0x0000000207077212 */ /* 0x000fc600078e3cff */
[----:B0-----:R-:W-:Y:S01]  /*53d0*/  IMAD R9, R0, 0x8, R3 ;  /* 0x0000000800097824 */ /* 0x001fe200078e0203 */
[----:B------:R-:W-:Y:S01]  /*53e0*/  SHF.L.U32 R4, R7, 0x1f, RZ ;  /* 0x0000001f07047819 */ /* 0x000fe200000006ff */
[----:B-1----:R-:W-:Y:S06]  /*53f0*/  @!P0 BRA `(.L_x_123) ;  /* 0x0000001000488947 */ /* 0x002fec0003800000 */
.L_x_160:
        /* <DEDUP_REMOVED lines=9> */
.L_x_161:
        /* <DEDUP_REMOVED lines=9> */
.L_x_162:
        /* <DEDUP_REMOVED lines=9> */
.L_x_163:
        /* <DEDUP_REMOVED lines=9> */
.L_x_164:
        /* <DEDUP_REMOVED lines=9> */
.L_x_165:
        /* <DEDUP_REMOVED lines=9> */
.L_x_166:
        /* <DEDUP_REMOVED lines=9> */
.L_x_167:
        /* <DEDUP_REMOVED lines=9> */
.L_x_168:
        /* <DEDUP_REMOVED lines=9> */
.L_x_169:
        /* <DEDUP_REMOVED lines=9> */
.L_x_170:
        /* <DEDUP_REMOVED lines=9> */
.L_x_171:
        /* <DEDUP_REMOVED lines=9> */
.L_x_172:
        /* <DEDUP_REMOVED lines=9> */
.L_x_173:
        /* <DEDUP_REMOVED lines=9> */
.L_x_174:
        /* <DEDUP_REMOVED lines=9> */
.L_x_175:
        /* <DEDUP_REMOVED lines=9> */
.L_x_176:
        /* <DEDUP_REMOVED lines=9> */
.L_x_177:
        /* <DEDUP_REMOVED lines=9> */
.L_x_178:
        /* <DEDUP_REMOVED lines=9> */
.L_x_179:
        /* <DEDUP_REMOVED lines=9> */
.L_x_180:
        /* <DEDUP_REMOVED lines=9> */
.L_x_181:
        /* <DEDUP_REMOVED lines=9> */
.L_x_182:
        /* <DEDUP_REMOVED lines=9> */
.L_x_183:
[----:B------:R-:W1:Y:S01]  /*60f0*/  SYNCS.PHASECHK.TRANS64.TRYWAIT P0, [R6+URZ], R5 ;  /* 0x00000005060075a7 */ /* 0x000e62000800017f */
[----:B------:R-:W-:-:S05]  /*6100*/  VIADD R0, R0, 0x1 ;  /* 0x0000000100007836 */ /* 0x000fca0000000000 */
[----:B------:R-:W-:-:S04]  /*6110*/  ISETP.NE.AND P1, PT, R0, 0x1c, PT ;  /* 0x0000001c0000780c */ /* 0x000fc80003f25270 */
[----:B------:R-:W-:Y:S02]  /*6120*/  SEL R2, RZ, 0x1, P1 ;  /* 0x00000001ff027807 */ /* 0x000fe40000800000 */
[----:B------:R-:W-:Y:S02]  /*6130*/  SEL R0, R0, RZ, P1 ;  /* 0x000000ff00007207 */ /* 0x000fe40000800000 */
[----:B------:R-:W-:Y:S01]  /*6140*/  LOP3.LUT R2, R7, R2, RZ, 0x3c, !PT ;  /* 0x0000000207027212 */ /* 0x000fe200078e3cff */
[----:B-1----:R-:W-:Y:S06]  /*6150*/  @!P0 BRA `(.L_x_147) ;  /* 0x0000000800d08947 */ /* 0x002fec0003800000 */
.L_x_184:
[----:B------:R-:W-:Y:S01]  /*6160*/  IMAD R3, R0, 0x8, R3 ;  /* 0x0000000800037824 */ /* 0x000fe200078e0203 */
[----:B------:R-:W-:-:S07]  /*6170*/  SHF.L.U32 R0, R2, 0x1f, RZ ;  /* 0x0000001f02007819 */ /* 0x000fce00000006ff */
.L_x_148:
[----:B--2---:R2:W3:Y:S02]  /*6180*/  SYNCS.PHASECHK.TRANS64.TRYWAIT P0, [R3+URZ], R0 ;  /* 0x00000000030075a7 */ /* 0x0044e4000800017f */
[----:B---3--:R-:W-:Y:S05]  /*6190*/  @!P0 NANOSLEEP.SYNCS 0x989680 ;  /* 0x009896800000895d */ /* 0x008fea0003900000 */
[----:B------:R-:W3:Y:S02]  /*61a0*/  @!P0 SYNCS.PHASECHK.TRANS64 P0, [R3+URZ], R0 ;  /* 0x00000000030085a7 */ /* 0x000ee4000800007f */
[----:B---3--:R-:W-:Y:S05]  /*61b0*/  @!P0 BRA `(.L_x_148) ;  /* 0xfffffffc00f08947 */ /* 0x008fea000383ffff */
.L_x_119:
[----:B------:R-:W-:Y:S05]  /*61c0*/  BSYNC B0 ;  /* 0x0000000000007941 */ /* 0x000fea0003800000 */
.L_x_118:
[----:B------:R-:W-:Y:S05]  /*61d0*/  EXIT ;  /* 0x000000000000794d */ /* 0x000fea0003800000 */
.L_x_16:
[----:B-1----:R1:W2:Y:S02]  /*61e0*/  SYNCS.PHASECHK.TRANS64.TRYWAIT P0, [R63+URZ], R0 ;  /* 0x000000003f0075a7 */ /* 0x0022a4000800017f */
[----:B--2---:R-:W-:Y:S05]  /*61f0*/  @!P0 NANOSLEEP.SYNCS 0x989680 ;  /* 0x009896800000895d */ /* 0x004fea0003900000 */
[----:B------:R-:W2:Y:S02]  /*6200*/  @!P0 SYNCS.PHASECHK.TRANS64 P0, [R63+URZ], R0 ;  /* 0x000000003f0085a7 */ /* 0x000ea4000800007f */
[----:B--2---:R-:W-:Y:S05]  /*6210*/  @!P0 BRA `(.L_x_16) ;  /* 0xfffffffc00f08947 */ /* 0x004fea000383ffff */
[----:B------:R-:W-:Y:S05]  /*6220*/  BRA `(.L_x_149) ;  /* 0xffffffb4007c7947 */ /* 0x000fea000383ffff */
.L_x_21:
[----:B--2---:R2:W3:Y:S02]  /*6230*/  SYNCS.PHASECHK.TRANS64.TRYWAIT P1, [R3+URZ], R0 ;  /* 0x00000000030075a7 */ /* 0x0044e4000802017f */
[----:B---3--:R-:W-:Y:S05]  /*6240*/  @!P1 NANOSLEEP.SYNCS 0x989680 ;  /* 0x009896800000995d */ /* 0x008fea0003900000 */
[----:B------:R-:W3:Y:S02]  /*6250*/  @!P1 SYNCS.PHASECHK.TRANS64 P1, [R3+URZ], R0 ;  /* 0x00000000030095a7 */ /* 0x000ee4000802007f */
[----:B---3--:R-:W-:Y:S05]  /*6260*/  @!P1 BRA `(.L_x_21) ;  /* 0xfffffffc00f09947 */ /* 0x008fea000383ffff */
[----:B------:R-:W-:Y:S05]  /*6270*/  BRA `(.L_x_20) ;  /* 0xffffffb400e47947 */ /* 0x000fea000383ffff */
.L_x_26:
[----:B--2---:R-:W-:-:S04]  /*6280*/  IMAD.U32 R4, RZ, RZ, UR4 ;  /* 0x00000004ff047e24 */ /* 0x004fc8000f8e00ff */
[----:B------:R2:W3:Y:S03]  /*6290*/  SYNCS.PHASECHK.TRANS64.TRYWAIT P1, [R4+URZ], R3 ;  /* 0x00000003040075a7 */ /* 0x0004e6000802017f */
[----:B---3--:R-:W-:Y:S05]  /*62a0*/  @!P1 NANOSLEEP.SYNCS 0x989680 ;  /* 0x009896800000995d */ /* 0x008fea0003900000 */
[----:B------:R-:W3:Y:S02]  /*62b0*/  @!P1 SYNCS.PHASECHK.TRANS64 P1, [R4+URZ], R3 ;  /* 0x00000003040095a7 */ /* 0x000ee4000802007f */
[----:B---3--:R-:W-:Y:S05]  /*62c0*/  @!P1 BRA `(.L_x_26) ;  /* 0xfffffffc00ec9947 */ /* 0x008fea000383ffff */
[----:B------:R-:W-:Y:S05]  /*62d0*/  BRA `(.L_x_25) ;  /* 0xffffffb8005c7947 */ /* 0x000fea000383ffff */
.L_x_32:
[----:B---3--:R3:W4:Y:S02]  /*62e0*/  SYNCS.PHASECHK.TRANS64.TRYWAIT P0, [R63+URZ+0x10], R0 ;  /* 0x000010003f0075a7 */ /* 0x008724000800017f */
[----:B----4-:R-:W-:Y:S05]  /*62f0*/  @!P0 NANOSLEEP.SYNCS 0x989680 ;  /* 0x009896800000895d */ /* 0x010fea0003900000 */
[----:B------:R-:W4:Y:S02]  /*6300*/  @!P0 SYNCS.PHASECHK.TRANS64 P0, [R63+URZ+0x10], R0 ;  /* 0x000010003f0085a7 */ /* 0x000f24000800007f */
[----:B----4-:R-:W-:Y:S05]  /*6310*/  @!P0 BRA `(.L_x_32) ;  /* 0xfffffffc00f08947 */ /* 0x010fea000383ffff */
[----:B------:R-:W-:Y:S05]  /*6320*/  BRA `(.L_x_150) ;  /* 0xffffffbc00547947 */ /* 0x000fea000383ffff */
.L_x_105:
[----:B------:R-:W-:Y:S01]  /*6330*/  BSSY B1, `(.L_x_151) ;  /* 0x0000006000017945 */ /* 0x000fe20003800000 */
[----:B------:R-:W-:-:S07]  /*6340*/  IMAD.MOV.U32 R15, RZ, RZ, -0x1 ;  /* 0xffffffffff0f7424 */ /* 0x000fce00078e00ff */
[----:B-----5:R-:W-:Y:S05]  /*6350*/  WARPSYNC.COLLECTIVE R15, `(.L_x_152) ;  /* 0x000000000f0c7348 */ /* 0x020fea0003c00000 */
[----:B------:R-:W-:Y:S02]  /*6360*/  ELECT P6, UR62, PT ;  /* 0x00000000003e782f */ /* 0x000fe400038c0000 */
[----:B------:R-:W-:Y:S01]  /*6370*/  MOV R14, UR62 ;  /* 0x0000003e000e7c02 */ /* 0x000fe20008000f00 */
[----:B-----5:R-:W-:Y:S10]  /*6380*/  ENDCOLLECTIVE ;  /* 0x000000000000791b */ /* 0x020ff40003800000 */
.L_x_152:
[----:B------:R-:W-:Y:S05]  /*6390*/  BSYNC B1 ;  /* 0x0000000000017941 */ /* 0x000fea0003800000 */
.L_x_151:
[----:B------:R-:W-:Y:S05]  /*63a0*/  BRA `(.L_x_153) ;  /* 0xffffffe000ac7947 */ /* 0x000fea000383ffff */
.L_x_108:
[----:B0-----:R0:W1:Y:S02]  /*63b0*/  SYNCS.PHASECHK.TRANS64.TRYWAIT P1, [R10+URZ+0xe0], R5 ;  /* 0x0000e0050a0075a7 */ /* 0x001064000802017f */
[----:B-1----:R-:W-:Y:S05]  /*63c0*/  @!P1 NANOSLEEP.SYNCS 0x989680 ;  /* 0x009896800000995d */ /* 0x002fea0003900000 */
[----:B------:R-:W1:Y:S02]  /*63d0*/  @!P1 SYNCS.PHASECHK.TRANS64 P1, [R10+URZ+0xe0], R5 ;  /* 0x0000e0050a0095a7 */ /* 0x000e64000802007f */
[----:B-1----:R-:W-:Y:S05]  /*63e0*/  @!P1 BRA `(.L_x_108) ;  /* 0xfffffffc00f09947 */ /* 0x002fea000383ffff */
[----:B------:R-:W-:Y:S05]  /*63f0*/  BRA `(.L_x_154) ;  /* 0xffffffe000e07947 */ /* 0x000fea000383ffff */
.L_x_117:
[----:B------:R-:W-:Y:S01]  /*6400*/  BSSY B0, `(.L_x_155) ;  /* 0x0000006000007945 */ /* 0x000fe20003800000 */
[----:B------:R-:W-:-:S07]  /*6410*/  IMAD.MOV.U32 R15, RZ, RZ, -0x1 ;  /* 0xffffffffff0f7424 */ /* 0x000fce00078e00ff */
[----:B-----5:R-:W-:Y:S05]  /*6420*/  WARPSYNC.COLLECTIVE R15, `(.L_x_156) ;  /* 0x000000000f0c7348 */ /* 0x020fea0003c00000 */
[----:B------:R-:W-:Y:S02]  /*6430*/  ELECT P6, UR62, PT ;  /* 0x00000000003e782f */ /* 0x000fe400038c0000 */
[----:B------:R-:W-:Y:S01]  /*6440*/  MOV R14, UR62 ;  /* 0x0000003e000e7c02 */ /* 0x000fe20008000f00 */
[----:B-----5:R-:W-:Y:S10]  /*6450*/  ENDCOLLECTIVE ;  /* 0x000000000000791b */ /* 0x020ff40003800000 */
.L_x_156:
[----:B------:R-:W-:Y:S05]  /*6460*/  BSYNC B0 ;  /* 0x0000000000007941 */ /* 0x000fea0003800000 */
.L_x_155:
[----:B------:R-:W-:Y:S05]  /*6470*/  BRA `(.L_x_157) ;  /* 0xffffffec00447947 */ /* 0x000fea000383ffff */
.L_x_121:
[----:B0-----:R0:W1:Y:S02]  /*6480*/  SYNCS.PHASECHK.TRANS64.TRYWAIT P0, [R7+URZ], R2 ;  /* 0x00000002070075a7 */ /* 0x001064000800017f */
[----:B-1----:R-:W-:Y:S05]  /*6490*/  @!P0 NANOSLEEP.SYNCS 0x989680 ;  /* 0x009896800000895d */ /* 0x002fea0003900000 */
[----:B------:R-:W1:Y:S02]  /*64a0*/  @!P0 SYNCS.PHASECHK.TRANS64 P0, [R7+URZ], R2 ;  /* 0x00000002070085a7 */ /* 0x000e64000800007f */
[----:B-1----:R-:W-:Y:S05]  /*64b0*/  @!P0 BRA `(.L_x_121) ;  /* 0xfffffffc00f08947 */ /* 0x002fea000383ffff */
[----:B------:R-:W-:Y:S05]  /*64c0*/  BRA `(.L_x_158) ;  /* 0xffffffec00847947 */ /* 0x000fea000383ffff */
.L_x_122:
[----:B0-----:R0:W1:Y:S02]  /*64d0*/  SYNCS.PHASECHK.TRANS64.TRYWAIT P0, [R9+URZ], R4 ;  /* 0x00000004090075a7 */ /* 0x001064000800017f */
[----:B-1----:R-:W-:Y:S05]  /*64e0*/  @!P0 NANOSLEEP.SYNCS 0x989680 ;  /* 0x009896800000895d */ /* 0x002fea0003900000 */
[----:B------:R-:W1:Y:S02]  /*64f0*/  @!P0 SYNCS.PHASECHK.TRANS64 P0, [R9+URZ], R4 ;  /* 0x00000004090085a7 */ /* 0x000e64000800007f */
[----:B-1----:R-:W-:Y:S05]  /*6500*/  @!P0 BRA `(.L_x_122) ;  /* 0xfffffffc00f08947 */ /* 0x002fea000383ffff */
[----:B------:R-:W-:Y:S05]  /*6510*/  BRA `(.L_x_159) ;  /* 0xffffffec00947947 */ /* 0x000fea000383ffff */
.L_x_123:
[----:B0-----:R0:W1:Y:S02]  /*6520*/  SYNCS.PHASECHK.TRANS64.TRYWAIT P0, [R6+URZ], R5 ;  /* 0x00000005060075a7 */ /* 0x001064000800017f */
[----:B-1----:R-:W-:Y:S05]  /*6530*/  @!P0 NANOSLEEP.SYNCS 0x989680 ;  /* 0x009896800000895d */ /* 0x002fea0003900000 */
[----:B------:R-:W1:Y:S02]  /*6540*/  @!P0 SYNCS.PHASECHK.TRANS64 P0, [R6+URZ], R5 ;  /* 0x00000005060085a7 */ /* 0x000e64000800007f */
[----:B-1----:R-:W-:Y:S05]  /*6550*/  @!P0 BRA `(.L_x_123) ;  /* 0xfffffffc00f08947 */ /* 0x002fea000383ffff */
[----:B------:R-:W-:Y:S05]  /*6560*/  BRA `(.L_x_160) ;  /* 0xffffffec00a47947 */ /* 0x000fea000383ffff */
.L_x_124:
[----:B0-----:R0:W1:Y:S02]  /*6570*/  SYNCS.PHASECHK.TRANS64.TRYWAIT P0, [R9+URZ], R4 ;  /* 0x00000004090075a7 */ /* 0x001064000800017f */
[----:B-1----:R-:W-:Y:S05]  /*6580*/  @!P0 NANOSLEEP.SYNCS 0x989680 ;  /* 0x009896800000895d */ /* 0x002fea0003900000 */
[----:B------:R-:W1:Y:S02]  /*6590*/  @!P0 SYNCS.PHASECHK.TRANS64 P0, [R9+URZ], R4 ;  /* 0x00000004090085a7 */ /* 0x000e64000800007f */
[----:B-1----:R-:W-:Y:S05]  /*65a0*/  @!P0 BRA `(.L_x_124) ;  /* 0xfffffffc00f08947 */ /* 0x002fea000383ffff */
[----:B------:R-:W-:Y:S05]  /*65b0*/  BRA `(.L_x_161) ;  /* 0xffffffec00b47947 */ /* 0x000fea000383ffff */
.L_x_125:
[----:B0-----:R0:W1:Y:S02]  /*65c0*/  SYNCS.PHASECHK.TRANS64.TRYWAIT P0, [R6+URZ], R5 ;  /* 0x00000005060075a7 */ /* 0x001064000800017f */
[----:B-1----:R-:W-:Y:S05]  /*65d0*/  @!P0 NANOSLEEP.SYNCS 0x989680 ;  /* 0x009896800000895d */ /* 0x002fea0003900000 */
[----:B------:R-:W1:Y:S02]  /*65e0*/  @!P0 SYNCS.PHASECHK.TRANS64 P0, [R6+URZ], R5 ;  /* 0x00000005060085a7 */ /* 0x000e64000800007f */
[----:B-1----:R-:W-:Y:S05]  /*65f0*/  @!P0 BRA `(.L_x_125) ;  /* 0xfffffffc00f08947 */ /* 0x002fea000383ffff */
[----:B------:R-:W-:Y:S05]  /*6600*/  BRA `(.L_x_162) ;  /* 0xffffffec00c47947 */ /* 0x000fea000383ffff */
.L_x_126:
[----:B0-----:R0:W1:Y:S02]  /*6610*/  SYNCS.PHASECHK.TRANS64.TRYWAIT P0, [R9+URZ], R4 ;  /* 0x00000004090075a7 */ /* 0x001064000800017f */
[----:B-1----:R-:W-:Y:S05]  /*6620*/  @!P0 NANOSLEEP.SYNCS 0x989680 ;  /* 0x009896800000895d */ /* 0x002fea0003900000 */
[----:B------:R-:W1:Y:S02]  /*6630*/  @!P0 SYNCS.PHASECHK.TRANS64 P0, [R9+URZ], R4 ;  /* 0x00000004090085a7 */ /* 0x000e64000800007f */
[----:B-1----:R-:W-:Y:S05]  /*6640*/  @!P0 BRA `(.L_x_126) ;  /* 0xfffffffc00f08947 */ /* 0x002fea000383ffff */
[----:B------:R-:W-:Y:S05]  /*6650*/  BRA `(.L_x_163) ;  /* 0xffffffec00d47947 */ /* 0x000fea000383ffff */
.L_x_127:
[----:B0-----:R0:W1:Y:S02]  /*6660*/  SYNCS.PHASECHK.TRANS64.TRYWAIT P0, [R6+URZ], R5 ;  /* 0x00000005060075a7 */ /* 0x001064000800017f */
[----:B-1----:R-:W-:Y:S05]  /*6670*/  @!P0 NANOSLEEP.SYNCS 0x989680 ;  /* 0x009896800000895d */ /* 0x002fea0003900000 */
[----:B------:R-:W1:Y:S02]  /*6680*/  @!P0 SYNCS.PHASECHK.TRANS64 P0, [R6+URZ], R5 ;  /* 0x00000005060085a7 */ /* 0x000e64000800007f */
[----:B-1----:R-:W-:Y:S05]  /*6690*/  @!P0 BRA `(.L_x_127) ;  /* 0xfffffffc00f08947 */ /* 0x002fea000383ffff */
[----:B------:R-:W-:Y:S05]  /*66a0*/  BRA `(.L_x_164) ;  /* 0xffffffec00e47947 */ /* 0x000fea000383ffff */
.L_x_128:
[----:B0-----:R0:W1:Y:S02]  /*66b0*/  SYNCS.PHASECHK.TRANS64.TRYWAIT P0, [R9+URZ], R4 ;  /* 0x00000004090075a7 */ /* 0x001064000800017f */
[----:B-1----:R-:W-:Y:S05]  /*66c0*/  @!P0 NANOSLEEP.SYNCS 0x989680 ;  /* 0x009896800000895d */ /* 0x002fea0003900000 */
[----:B------:R-:W1:Y:S02]  /*66d0*/  @!P0 SYNCS.PHASECHK.TRANS64 P0, [R9+URZ], R4 ;  /* 0x00000004090085a7 */ /* 0x000e64000800007f */
[----:B-1----:R-:W-:Y:S05]  /*66e0*/  @!P0 BRA `(.L_x_128) ;  /* 0xfffffffc00f08947 */ /* 0x002fea000383ffff */
[----:B------:R-:W-:Y:S05]  /*66f0*/  BRA `(.L_x_165) ;  /* 0xffffffec00f47947 */ /* 0x000fea000383ffff */
.L_x_129:
[----:B0-----:R0:W1:Y:S02]  /*6700*/  SYNCS.PHASECHK.TRANS64.TRYWAIT P0, [R6+URZ], R5 ;  /* 0x00000005060075a7 */ /* 0x001064000800017f */
[----:B-1----:R-:W-:Y:S05]  /*6710*/  @!P0 NANOSLEEP.SYNCS 0x989680 ;  /* 0x009896800000895d */ /* 0x002fea0003900000 */
[----:B------:R-:W1:Y:S02]  /*6720*/  @!P0 SYNCS.PHASECHK.TRANS64 P0, [R6+URZ], R5 ;  /* 0x00000005060085a7 */ /* 0x000e64000800007f */
[----:B-1----:R-:W-:Y:S05]  /*6730*/  @!P0 BRA `(.L_x_129) ;  /* 0xfffffffc00f08947 */ /* 0x002fea000383ffff */
[----:B------:R-:W-:Y:S05]  /*6740*/  BRA `(.L_x_166) ;  /* 0xfffffff000047947 */ /* 0x000fea000383ffff */
.L_x_130:
[----:B0-----:R0:W1:Y:S02]  /*6750*/  SYNCS.PHASECHK.TRANS64.TRYWAIT P0, [R9+URZ], R4 ;  /* 0x00000004090075a7 */ /* 0x001064000800017f */
[----:B-1----:R-:W-:Y:S05]  /*6760*/  @!P0 NANOSLEEP.SYNCS 0x989680 ;  /* 0x009896800000895d */ /* 0x002fea0003900000 */
[----:B------:R-:W1:Y:S02]  /*6770*/  @!P0 SYNCS.PHASECHK.TRANS64 P0, [R9+URZ], R4 ;  /* 0x00000004090085a7 */ /* 0x000e64000800007f */
[----:B-1----:R-:W-:Y:S05]  /*6780*/  @!P0 BRA `(.L_x_130) ;  /* 0xfffffffc00f08947 */ /* 0x002fea000383ffff */
[----:B------:R-:W-:Y:S05]  /*6790*/  BRA `(.L_x_167) ;  /* 0xfffffff000147947 */ /* 0x000fea000383ffff */
.L_x_131:
[----:B0-----:R0:W1:Y:S02]  /*67a0*/  SYNCS.PHASECHK.TRANS64.TRYWAIT P0, [R6+URZ], R5 ;  /* 0x00000005060075a7 */ /* 0x001064000800017f */
[----:B-1----:R-:W-:Y:S05]  /*67b0*/  @!P0 NANOSLEEP.SYNCS 0x989680 ;  /* 0x009896800000895d */ /* 0x002fea0003900000 */
[----:B------:R-:W1:Y:S02]  /*67c0*/  @!P0 SYNCS.PHASECHK.TRANS64 P0, [R6+URZ], R5 ;  /* 0x00000005060085a7 */ /* 0x000e64000800007f */
[----:B-1----:R-:W-:Y:S05]  /*67d0*/  @!P0 BRA `(.L_x_131) ;  /* 0xfffffffc00f08947 */ /* 0x002fea000383ffff */
[----:B------:R-:W-:Y:S05]  /*67e0*/  BRA `(.L_x_168) ;  /* 0xfffffff000247947 */ /* 0x000fea000383ffff */
.L_x_132:
[----:B0-----:R0:W1:Y:S02]  /*67f0*/  SYNCS.PHASECHK.TRANS64.TRYWAIT P0, [R9+URZ], R4 ;  /* 0x00000004090075a7 */ /* 0x001064000800017f */
[----:B-1----:R-:W-:Y:S05]  /*6800*/  @!P0 NANOSLEEP.SYNCS 0x989680 ;  /* 0x009896800000895d */ /* 0x002fea0003900000 */
[----:B------:R-:W1:Y:S02]  /*6810*/  @!P0 SYNCS.PHASECHK.TRANS64 P0, [R9+URZ], R4 ;  /* 0x00000004090085a7 */ /* 0x000e64000800007f */
[----:B-1----:R-:W-:Y:S05]  /*6820*/  @!P0 BRA `(.L_x_132) ;  /* 0xfffffffc00f08947 */ /* 0x002fea000383ffff */
[----:B------:R-:W-:Y:S05]  /*6830*/  BRA `(.L_x_169) ;  /* 0xfffffff000347947 */ /* 0x000fea000383ffff */
.L_x_133:
[----:B0-----:R0:W1:Y:S02]  /*6840*/  SYNCS.PHASECHK.TRANS64.TRYWAIT P0, [R6+URZ], R5 ;  /* 0x00000005060075a7 */ /* 0x001064000800017f */
[----:B-1----:R-:W-:Y:S05]  /*6850*/  @!P0 NANOSLEEP.SYNCS 0x989680 ;  /* 0x009896800000895d */ /* 0x002fea0003900000 */
[----:B------:R-:W1:Y:S02]  /*6860*/  @!P0 SYNCS.PHASECHK.TRANS64 P0, [R6+URZ], R5 ;  /* 0x00000005060085a7 */ /* 0x000e64000800007f */
[----:B-1----:R-:W-:Y:S05]  /*6870*/  @!P0 BRA `(.L_x_133) ;  /* 0xfffffffc00f08947 */ /* 0x002fea000383ffff */
[----:B------:R-:W-:Y:S05]  /*6880*/  BRA `(.L_x_170) ;  /* 0xfffffff000447947 */ /* 0x000fea000383ffff */
.L_x_134:
[----:B0-----:R0:W1:Y:S02]  /*6890*/  SYNCS.PHASECHK.TRANS64.TRYWAIT P0, [R9+URZ], R4 ;  /* 0x00000004090075a7 */ /* 0x001064000800017f */
[----:B-1----:R-:W-:Y:S05]  /*68a0*/  @!P0 NANOSLEEP.SYNCS 0x989680 ;  /* 0x009896800000895d */ /* 0x002fea0003900000 */
[----:B------:R-:W1:Y:S02]  /*68b0*/  @!P0 SYNCS.PHASECHK.TRANS64 P0, [R9+URZ], R4 ;  /* 0x00000004090085a7 */ /* 0x000e64000800007f */
[----:B-1----:R-:W-:Y:S05]  /*68c0*/  @!P0 BRA `(.L_x_134) ;  /* 0xfffffffc00f08947 */ /* 0x002fea000383ffff */
[----:B------:R-:W-:Y:S05]  /*68d0*/  BRA `(.L_x_171) ;  /* 0xfffffff000547947 */ /* 0x000fea000383ffff */
.L_x_135:
[----:B0-----:R0:W1:Y:S02]  /*68e0*/  SYNCS.PHASECHK.TRANS64.TRYWAIT P0, [R6+URZ], R5 ;  /* 0x00000005060075a7 */ /* 0x001064000800017f */
[----:B-1----:R-:W-:Y:S05]  /*68f0*/  @!P0 NANOSLEEP.SYNCS 0x989680 ;  /* 0x009896800000895d */ /* 0x002fea0003900000 */
[----:B------:R-:W1:Y:S02]  /*6900*/  @!P0 SYNCS.PHASECHK.TRANS64 P0, [R6+URZ], R5 ;  /* 0x00000005060085a7 */ /* 0x000e64000800007f */
[----:B-1----:R-:W-:Y:S05]  /*6910*/  @!P0 BRA `(.L_x_135) ;  /* 0xfffffffc00f08947 */ /* 0x002fea000383ffff */
[----:B------:R-:W-:Y:S05]  /*6920*/  BRA `(.L_x_172) ;  /* 0xfffffff000647947 */ /* 0x000fea000383ffff */
.L_x_136:
[----:B0-----:R0:W1:Y:S02]  /*6930*/  SYNCS.PHASECHK.TRANS64.TRYWAIT P0, [R9+URZ], R4 ;  /* 0x00000004090075a7 */ /* 0x001064000800017f */
[----:B-1----:R-:W-:Y:S05]  /*6940*/  @!P0 NANOSLEEP.SYNCS 0x989680 ;  /* 0x009896800000895d */ /* 0x002fea0003900000 */
[----:B------:R-:W1:Y:S02]  /*6950*/  @!P0 SYNCS.PHASECHK.TRANS64 P0, [R9+URZ], R4 ;  /* 0x00000004090085a7 */ /* 0x000e64000800007f */
[----:B-1----:R-:W-:Y:S05]  /*6960*/  @!P0 BRA `(.L_x_136) ;  /* 0xfffffffc00f08947 */ /* 0x002fea000383ffff */
[----:B------:R-:W-:Y:S05]  /*6970*/  BRA `(.L_x_173) ;  /* 0xfffffff000747947 */ /* 0x000fea000383ffff */
.L_x_137:
[----:B0-----:R0:W1:Y:S02]  /*6980*/  SYNCS.PHASECHK.TRANS64.TRYWAIT P0, [R6+URZ], R5 ;  /* 0x00000005060075a7 */ /* 0x001064000800017f */
[----:B-1----:R-:W-:Y:S05]  /*6990*/  @!P0 NANOSLEEP.SYNCS 0x989680 ;  /* 0x009896800000895d */ /* 0x002fea0003900000 */
[----:B------:R-:W1:Y:S02]  /*69a0*/  @!P0 SYNCS.PHASECHK.TRANS64 P0, [R6+URZ], R5 ;  /* 0x00000005060085a7 */ /* 0x000e64000800007f */
[----:B-1----:R-:W-:Y:S05]  /*69b0*/  @!P0 BRA `(.L_x_137) ;  /* 0xfffffffc00f08947 */ /* 0x002fea000383ffff */
[----:B------:R-:W-:Y:S05]  /*69c0*/  BRA `(.L_x_174) ;  /* 0xfffffff000847947 */ /* 0x000fea000383ffff */
.L_x_138:
[----:B0-----:R0:W1:Y:S02]  /*69d0*/  SYNCS.PHASECHK.TRANS64.TRYWAIT P0, [R9+URZ], R4 ;  /* 0x00000004090075a7 */ /* 0x001064000800017f */
[----:B-1----:R-:W-:Y:S05]  /*69e0*/  @!P0 NANOSLEEP.SYNCS 0x989680 ;  /* 0x009896800000895d */ /* 0x002fea0003900000 */
[----:B------:R-:W1:Y:S02]  /*69f0*/  @!P0 SYNCS.PHASECHK.TRANS64 P0, [R9+URZ], R4 ;  /* 0x00000004090085a7 */ /* 0x000e64000800007f */
[----:B-1----:R-:W-:Y:S05]  /*6a00*/  @!P0 BRA `(.L_x_138) ;  /* 0xfffffffc00f08947 */ /* 0x002fea000383ffff */
[----:B------:R-:W-:Y:S05]  /*6a10*/  BRA `(.L_x_175) ;  /* 0xfffffff000947947 */ /* 0x000fea000383ffff */
.L_x_139:
[----:B0-----:R0:W1:Y:S02]  /*6a20*/  SYNCS.PHASECHK.TRANS64.TRYWAIT P0, [R6+URZ], R5 ;  /* 0x00000005060075a7 */ /* 0x001064000800017f */
[----:B-1----:R-:W-:Y:S05]  /*6a30*/  @!P0 NANOSLEEP.SYNCS 0x989680 ;  /* 0x009896800000895d */ /* 0x002fea0003900000 */
[----:B------:R-:W1:Y:S02]  /*6a40*/  @!P0 SYNCS.PHASECHK.TRANS64 P0, [R6+URZ], R5 ;  /* 0x00000005060085a7 */ /* 0x000e64000800007f */
[----:B-1----:R-:W-:Y:S05]  /*6a50*/  @!P0 BRA `(.L_x_139) ;  /* 0xfffffffc00f08947 */ /* 0x002fea000383ffff */
[----:B------:R-:W-:Y:S05]  /*6a60*/  BRA `(.L_x_176) ;  /* 0xfffffff000a47947 */ /* 0x000fea000383ffff */
.L_x_140:
[----:B0-----:R0:W1:Y:S02]  /*6a70*/  SYNCS.PHASECHK.TRANS64.TRYWAIT P0, [R9+URZ], R4 ;  /* 0x00000004090075a7 */ /* 0x001064000800017f */
[----:B-1----:R-:W-:Y:S05]  /*6a80*/  @!P0 NANOSLEEP.SYNCS 0x989680 ;  /* 0x009896800000895d */ /* 0x002fea0003900000 */
[----:B------:R-:W1:Y:S02]  /*6a90*/  @!P0 SYNCS.PHASECHK.TRANS64 P0, [R9+URZ], R4 ;  /* 0x00000004090085a7 */ /* 0x000e64000800007f */
[----:B-1----:R-:W-:Y:S05]  /*6aa0*/  @!P0 BRA `(.L_x_140) ;  /* 0xfffffffc00f08947 */ /* 0x002fea000383ffff */
[----:B------:R-:W-:Y:S05]  /*6ab0*/  BRA `(.L_x_177) ;  /* 0xfffffff000b47947 */ /* 0x000fea000383ffff */
.L_x_141:
[----:B0-----:R0:W1:Y:S02]  /*6ac0*/  SYNCS.PHASECHK.TRANS64.TRYWAIT P0, [R6+URZ], R5 ;  /* 0x00000005060075a7 */ /* 0x001064000800017f */
[----:B-1----:R-:W-:Y:S05]  /*6ad0*/  @!P0 NANOSLEEP.SYNCS 0x989680 ;  /* 0x009896800000895d */ /* 0x002fea0003900000 */
[----:B------:R-:W1:Y:S02]  /*6ae0*/  @!P0 SYNCS.PHASECHK.TRANS64 P0, [R6+URZ], R5 ;  /* 0x00000005060085a7 */ /* 0x000e64000800007f */
[----:B-1----:R-:W-:Y:S05]  /*6af0*/  @!P0 BRA `(.L_x_141) ;  /* 0xfffffffc00f08947 */ /* 0x002fea000383ffff */
[----:B------:R-:W-:Y:S05]  /*6b00*/  BRA `(.L_x_178) ;  /* 0xfffffff000c47947 */ /* 0x000fea000383ffff */
.L_x_142:
[----:B0-----:R0:W1:Y:S02]  /*6b10*/  SYNCS.PHASECHK.TRANS64.TRYWAIT P0, [R9+URZ], R4 ;  /* 0x00000004090075a7 */ /* 0x001064000800017f */
[----:B-1----:R-:W-:Y:S05]  /*6b20*/  @!P0 NANOSLEEP.SYNCS 0x989680 ;  /* 0x009896800000895d */ /* 0x002fea0003900000 */
[----:B------:R-:W1:Y:S02]  /*6b30*/  @!P0 SYNCS.PHASECHK.TRANS64 P0, [R9+URZ], R4 ;  /* 0x00000004090085a7 */ /* 0x000e64000800007f */
[----:B-1----:R-:W-:Y:S05]  /*6b40*/  @!P0 BRA `(.L_x_142) ;  /* 0xfffffffc00f08947 */ /* 0x002fea000383ffff */
[----:B------:R-:W-:Y:S05]  /*6b50*/  BRA `(.L_x_179) ;  /* 0xfffffff000d47947 */ /* 0x000fea000383ffff */
.L_x_143:
[----:B0-----:R0:W1:Y:S02]  /*6b60*/  SYNCS.PHASECHK.TRANS64.TRYWAIT P0, [R6+URZ], R5 ;  /* 0x00000005060075a7 */ /* 0x001064000800017f */
[----:B-1----:R-:W-:Y:S05]  /*6b70*/  @!P0 NANOSLEEP.SYNCS 0x989680 ;  /* 0x009896800000895d */ /* 0x002fea0003900000 */
[----:B------:R-:W1:Y:S02]  /*6b80*/  @!P0 SYNCS.PHASECHK.TRANS64 P0, [R6+URZ], R5 ;  /* 0x00000005060085a7 */ /* 0x000e64000800007f */
[----:B-1----:R-:W-:Y:S05]  /*6b90*/  @!P0 BRA `(.L_x_143) ;  /* 0xfffffffc00f08947 */ /* 0x002fea000383ffff */
[----:B------:R-:W-:Y:S05]  /*6ba0*/  BRA `(.L_x_180) ;  /* 0xfffffff000e47947 */ /* 0x000fea000383ffff */
.L_x_144:
[----:B0-----:R0:W1:Y:S02]  /*6bb0*/  SYNCS.PHASECHK.TRANS64.TRYWAIT P0, [R9+URZ], R4 ;  /* 0x00000004090075a7 */ /* 0x001064000800017f */
[----:B-1----:R-:W-:Y:S05]  /*6bc0*/  @!P0 NANOSLEEP.SYNCS 0x989680 ;  /* 0x009896800000895d */ /* 0x002fea0003900000 */
[----:B------:R-:W1:Y:S02]  /*6bd0*/  @!P0 SYNCS.PHASECHK.TRANS64 P0, [R9+URZ], R4 ;  /* 0x00000004090085a7 */ /* 0x000e64000800007f */
[----:B-1----:R-:W-:Y:S05]  /*6be0*/  @!P0 BRA `(.L_x_144) ;  /* 0xfffffffc00f08947 */ /* 0x002fea000383ffff */
[----:B------:R-:W-:Y:S05]  /*6bf0*/  BRA `(.L_x_181) ;  /* 0xfffffff000f47947 */ /* 0x000fea000383ffff */
.L_x_145:
[----:B0-----:R0:W1:Y:S02]  /*6c00*/  SYNCS.PHASECHK.TRANS64.TRYWAIT P0, [R6+URZ], R5 ;  /* 0x00000005060075a7 */ /* 0x001064000800017f */
[----:B-1----:R-:W-:Y:S05]  /*6c10*/  @!P0 NANOSLEEP.SYNCS 0x989680 ;  /* 0x009896800000895d */ /* 0x002fea0003900000 */
[----:B------:R-:W1:Y:S02]  /*6c20*/  @!P0 SYNCS.PHASECHK.TRANS64 P0, [R6+URZ], R5 ;  /* 0x00000005060085a7 */ /* 0x000e64000800007f */
[----:B-1----:R-:W-:Y:S05]  /*6c30*/  @!P0 BRA `(.L_x_145) ;  /* 0xfffffffc00f08947 */ /* 0x002fea000383ffff */
[----:B------:R-:W-:Y:S05]  /*6c40*/  BRA `(.L_x_182) ;  /* 0xfffffff400047947 */ /* 0x000fea000383ffff */
.L_x_146:
[----:B0-----:R0:W1:Y:S02]  /*6c50*/  SYNCS.PHASECHK.TRANS64.TRYWAIT P0, [R9+URZ], R4 ;  /* 0x00000004090075a7 */ /* 0x001064000800017f */
[----:B-1----:R-:W-:Y:S05]  /*6c60*/  @!P0 NANOSLEEP.SYNCS 0x989680 ;  /* 0x009896800000895d */ /* 0x002fea0003900000 */
[----:B------:R-:W1:Y:S02]  /*6c70*/  @!P0 SYNCS.PHASECHK.TRANS64 P0, [R9+URZ], R4 ;  /* 0x00000004090085a7 */ /* 0x000e64000800007f */
[----:B-1----:R-:W-:Y:S05]  /*6c80*/  @!P0 BRA `(.L_x_146) ;  /* 0xfffffffc00f08947 */ /* 0x002fea000383ffff */
[----:B------:R-:W-:Y:S05]  /*6c90*/  BRA `(.L_x_183) ;  /* 0xfffffff400147947 */ /* 0x000fea000383ffff */
.L_x_147:
[----:B-1----:R1:W2:Y:S02]  /*6ca0*/  SYNCS.PHASECHK.TRANS64.TRYWAIT P0, [R6+URZ], R5 ;  /* 0x00000005060075a7 */ /* 0x0022a4000800017f */
[----:B--2---:R-:W-:Y:S05]  /*6cb0*/  @!P0 NANOSLEEP.SYNCS 0x989680 ;  /* 0x009896800000895d */ /* 0x004fea0003900000 */
[----:B------:R-:W2:Y:S02]  /*6cc0*/  @!P0 SYNCS.PHASECHK.TRANS64 P0, [R6+URZ], R5 ;  /* 0x00000005060085a7 */ /* 0x000ea4000800007f */
[----:B--2---:R-:W-:Y:S05]  /*6cd0*/  @!P0 BRA `(.L_x_147) ;  /* 0xfffffffc00f08947 */ /* 0x004fea000383ffff */
[----:B------:R-:W-:Y:S05]  /*6ce0*/  BRA `(.L_x_184) ;  /* 0xfffffff4001c7947 */ /* 0x000fea000383ffff */
.L_x_185:
[----:B------:R-:W-:-:S00]  /*6cf0*/  BRA `(.L_x_185) ;  /* 0xfffffffc00fc7947 */ /* 0x000fc0000383ffff */
[----:B------:R-:W-:-:S00]  /*6d00*/  NOP ;  /* 0x0000000000007918 */ /* 0x000fc00000000000 */
[----:B------:R-:W-:-:S00]  /*6d10*/  NOP ;  /* 0x0000000000007918 */ /* 0x000fc00000000000 */
[----:B------:R-:W-:-:S00]  /*6d20*/  NOP ;  /* 0x0000000000007918 */ /* 0x000fc00000000000 */
[----:B------:R-:W-:-:S00]  /*6d30*/  NOP ;  /* 0x0000000000007918 */ /* 0x000fc00000000000 */
[----:B------:R-:W-:-:S00]  /*6d40*/  NOP ;  /* 0x0000000000007918 */ /* 0x000fc00000000000 */
[----:B------:R-:W-:-:S00]  /*6d50*/  NOP ;  /* 0x0000000000007918 */ /* 0x000fc00000000000 */
[----:B------:R-:W-:-:S00]  /*6d60*/  NOP ;  /* 0x0000000000007918 */ /* 0x000fc00000000000 */
[----:B------:R-:W-:-:S00]  /*6d70*/  NOP ;  /* 0x0000000000007918 */ /* 0x000fc00000000000 */
.L_x_186:


//--------------------- .nv.global.init           --------------------------
	.section	.nv.global.init,"aw",@progbits
.nv.global.init:
	.type		$str$22,@object
	.size		$str$22,($str$23 - $str$22)
$str$22:
        /*0000*/ 	.byte	0x6b, 0x5f, 0x74, 0x69, 0x6c, 0x65, 0x5f, 0x63, 0x6f, 0x75, 0x6e, 0x74, 0x20, 0x3e, 0x3d, 0x20
        /*0010*/ 	.byte	0x31, 0x00
	.type		$str$23,@object
	.size		$str$23,(__unnamed_1 - $str$23)
$str$23:
        /*0012*/ 	.byte	0x2f, 0x74, 0x6d, 0x70, 0x2f, 0x63, 0x75, 0x74, 0x6c, 0x61, 0x73, 0x73, 0x5f, 0x73, 0x77, 0x65
        /*0022*/ 	.byte	0x65, 0x70, 0x5f, 0x73, 0x72, 0x63, 0x2f, 0x69, 0x6e, 0x63, 0x6c, 0x75, 0x64, 0x65, 0x2f, 0x63
        /*0032*/ 	.byte	0x75, 0x74, 0x6c, 0x61, 0x73, 0x73, 0x2f, 0x67, 0x65, 0x6d, 0x6d, 0x2f, 0x63, 0x6f, 0x6c, 0x6c
        /*0042*/ 	.byte	0x65, 0x63, 0x74, 0x69, 0x76, 0x65, 0x2f, 0x73, 0x6d, 0x39, 0x30, 0x5f, 0x6d, 0x6d, 0x61, 0x5f
        /*0052*/ 	.byte	0x74, 0x6d, 0x61, 0x5f, 0x67, 0x6d, 0x6d, 0x61, 0x5f, 0x73, 0x73, 0x5f, 0x77, 0x61, 0x72, 0x70
        /*0062*/ 	.byte	0x73, 0x70, 0x65, 0x63, 0x69, 0x61, 0x6c, 0x69, 0x7a, 0x65, 0x64, 0x2e, 0x68, 0x70, 0x70, 0x00
	.type		__unnamed_1,@object
	.size		__unnamed_1,(.L_0 - __unnamed_1)
__unnamed_1:
        /*0072*/ 	.byte	0x76, 0x6f, 0x69, 0x64, 0x20, 0x63, 0x75, 0x74, 0x6c, 0x61, 0x73, 0x73, 0x3a, 0x3a, 0x67, 0x65
        /* <DEDUP_REMOVED lines=171> */
        /*0b32*/ 	.byte	0x64, 0x65, 0x6e, 0x74, 0x69, 0x74, 0x79, 0x5d, 0x00
.L_0:


//--------------------- .nv.shared._ZN7cutlass13device_kernelINS_4gemm6kernel13GemmUniversalIN4cute5tupleIJiiiiEEENS1_10collective13CollectiveMmaINS1_34MainloopSm90TmaGmmaWarpSpecializedILi28ENS5_IJNS4_1CILi1EEESB_SB_EEENS1_32KernelTmaWarpSpecializedPingpongEEENS5_IJNSA_ILi64EEESF_SF_EEEaNS5_IJlSB_lEEEaSH_NS4_8TiledMMAINS4_8MMA_AtomIJNS4_4SM904GMMA26MMA_64x64x32_S32S8S8_SS_TNEEEENS4_6LayoutISC_NS5_IJNSA_ILi0EEESP_SP_EEEEENS5_IJNS4_10UnderscoreESS_SS_EEEEENS4_13SM90_TMA_LOADENS4_14ComposedLayoutINS4_7SwizzleILi2ELi4ELi3EEENS4_18smem_ptr_flag_bitsILi8EEENSO_INS5_IJNSA_ILi8EEESF_EEENS5_IJSF_SB_EEEEEEEvNS4_8identityESV_S15_vS16_EENS_8epilogue10collective6detail29Sm90TmaWarpSpecializedAdapterINS19_15DefaultEpilogueIaSH_SH_NS18_6thread17LinearCombinationIaLi1EiiLNS1D_9ScaleType4KindE0ELNS_15FloatRoundStyleE2EaEENS1_15EpilogueDefaultEEEEEvvEEEEvNT_6ParamsE --------------------------
	.section	.nv.shared._ZN7cutlass13device_kernelINS_4gemm6kernel13GemmUniversalIN4cute5tupleIJiiiiEEENS1_10collective13CollectiveMmaINS1_34MainloopSm90TmaGmmaWarpSpecializedILi28ENS5_IJNS4_1CILi1EEESB_SB_EEENS1_32KernelTmaWarpSpecializedPingpongEEENS5_IJNSA_ILi64EEESF_SF_EEEaNS5_IJlSB_lEEEaSH_NS4_8TiledMMAINS4_8MMA_AtomIJNS4_4SM904GMMA26MMA_64x64x32_S32S8S8_SS_TNEEEENS4_6LayoutISC_NS5_IJNSA_ILi0EEESP_SP_EEEEENS5_IJNS4_10UnderscoreESS_SS_EEEEENS4_13SM90_TMA_LOADENS4_14ComposedLayoutINS4_7SwizzleILi2ELi4ELi3EEENS4_18smem_ptr_flag_bitsILi8EEENSO_INS5_IJNSA_ILi8EEESF_EEENS5_IJSF_SB_EEEEEEEvNS4_8identityESV_S15_vS16_EENS_8epilogue10collective6detail29Sm90TmaWarpSpecializedAdapterINS19_15DefaultEpilogueIaSH_SH_NS18_6thread17LinearCombinationIaLi1EiiLNS1D_9ScaleType4KindE0ELNS_15FloatRoundStyleE2EaEENS1_15EpilogueDefaultEEEEEvvEEEEvNT_6ParamsE,"aw",@nobits
	.sectionflags	@""
	.align	16
	.zero		1024


//--------------------- .nv.shared.reserved.0     --------------------------
	.section	.nv.shared.reserved.0,"aw",@nobits
	.weak		__nv_reservedSMEM_offset_0_alias
	.size		__nv_reservedSMEM_offset_0_alias, 0, 0
	.other		__nv_reservedSMEM_offset_0_alias,@"STO_CUDA_RESERVED_SHARED STV_DEFAULT"
__nv_reservedSMEM_offset_0_alias:
	.zero		0


//--------------------- .nv.global                --------------------------
	.section	.nv.global,"aw",@nobits
.nv.global:
	.type		_ZN40_INTERNAL_cf44560b_4_k_cu_b54e5a70_308754cute1_E,@object
	.size		_ZN40_INTERNAL_cf44560b_4_k_cu_b54e5a70_308754cute1_E,(_ZN40_INTERNAL_cf44560b_4_k_cu_b54e5a70_308754cuda3std3__45__cpo6cbeginE - _ZN40_INTERNAL_cf44560b_4_k_cu_b54e5a70_308754cute1_E)
_ZN40_INTERNAL_cf44560b_4_k_cu_b54e5a70_308754cute1_E:
	.zero		1
	.type		_ZN40_INTERNAL_cf44560b_4_k_cu_b54e5a70_308754cuda3std3__45__cpo6cbeginE,@object
	.size		_ZN40_INTERNAL_cf44560b_4_k_cu_b54e5a70_308754cuda3std3__45__cpo6cbeginE,(_ZN40_INTERNAL_cf44560b_4_k_cu_b54e5a70_308754cuda3std3__48in_placeE - _ZN40_INTERNAL_cf44560b_4_k_cu_b54e5a70_308754cuda3std3__45__cpo6cbeginE)
_ZN40_INTERNAL_cf44560b_4_k_cu_b54e5a70_308754cuda3std3__45__cpo6cbeginE:
	.zero		1
	.type		_ZN40_INTERNAL_cf44560b_4_k_cu_b54e5a70_308754cuda3std3__48in_placeE,@object
	.size		_ZN40_INTERNAL_cf44560b_4_k_cu_b54e5a70_308754cuda3std3__48in_placeE,(_ZN40_INTERNAL_cf44560b_4_k_cu_b54e5a70_308754cuda3std6ranges3__45__cpo9iter_moveE - _ZN40_INTERNAL_cf44560b_4_k_cu_b54e5a70_308754cuda3std3__48in_placeE)
_ZN40_INTERNAL_cf44560b_4_k_cu_b54e5a70_308754cuda3std3__48in_placeE:
	.zero		1
	.type		_ZN40_INTERNAL_cf44560b_4_k_cu_b54e5a70_308754cuda3std6ranges3__45__cpo9iter_moveE,@object
	.size		_ZN40_INTERNAL_cf44560b_4_k_cu_b54e5a70_308754cuda3std6ranges3__45__cpo9iter_moveE,(_ZN40_INTERNAL_cf44560b_4_k_cu_b54e5a70_308754cuda3std3__45__cpo5beginE - _ZN40_INTERNAL_cf44560b_4_k_cu_b54e5a70_308754cuda3std6ranges3__45__cpo9iter_moveE)
_ZN40_INTERNAL_cf44560b_4_k_cu_b54e5a70_308754cuda3std6ranges3__45__cpo9iter_moveE:
	.zero		1
	.type		_ZN40_INTERNAL_cf44560b_4_k_cu_b54e5a70_308754cuda3std3__45__cpo5beginE,@object
	.size		_ZN40_INTERNAL_cf44560b_4_k_cu_b54e5a70_308754cuda3std3__45__cpo5beginE,(_ZN40_INTERNAL_cf44560b_4_k_cu_b54e5a70_308754cuda3std3__442_GLOBAL__N__cf44560b_4_k_cu_b54e5a70_308756ignoreE - _ZN40_INTERNAL_cf44560b_4_k_cu_b54e5a70_308754cuda3std3__45__cpo5beginE)
_ZN40_INTERNAL_cf44560b_4_k_cu_b54e5a70_308754cuda3std3__45__cpo5beginE:
	.zero		1
	.type		_ZN40_INTERNAL_cf44560b_4_k_cu_b54e5a70_308754cuda3std3__442_GLOBAL__N__cf44560b_4_k_cu_b54e5a70_308756ignoreE,@object
	.size		_ZN40_INTERNAL_cf44560b_4_k_cu_b54e5a70_308754cuda3std3__442_GLOBAL__N__cf44560b_4_k_cu_b54e5a70_308756ignoreE,(_ZN40_INTERNAL_cf44560b_4_k_cu_b54e5a70_308754cute7productE - _ZN40_INTERNAL_cf44560b_4_k_cu_b54e5a70_308754cuda3std3__442_GLOBAL__N__cf44560b_4_k_cu_b54e5a70_308756ignoreE)
_ZN40_INTERNAL_cf44560b_4_k_cu_b54e5a70_308754cuda3std3__442_GLOBAL__N__cf44560b_4_k_cu_b54e5a70_308756ignoreE:
	.zero		1
	.type		_ZN40_INTERNAL_cf44560b_4_k_cu_b54e5a70_308754cute7productE,@object
	.size		_ZN40_INTERNAL_cf44560b_4_k_cu_b54e5a70_308754cute7productE,(_ZN40_INTERNAL_cf44560b_4_k_cu_b54e5a70_308754cuda3std3__45__cpo3endE - _ZN40_INTERNAL_cf44560b_4_k_cu_b54e5a70_308754cute7productE)
_ZN40_INTERNAL_cf44560b_4_k_cu_b54e5a70_308754cute7productE:
	.zero		1
	.type		_ZN40_INTERNAL_cf44560b_4_k_cu_b54e5a70_308754cuda3std3__45__cpo3endE,@object
	.size		_ZN40_INTERNAL_cf44560b_4_k_cu_b54e5a70_308754cuda3std3__45__cpo3endE,(_ZN40_INTERNAL_cf44560b_4_k_cu_b54e5a70_308754cuda3std3__419piecewise_constructE - _ZN40_INTERNAL_cf44560b_4_k_cu_b54e5a70_308754cuda3std3__45__cpo3endE)
_ZN40_INTERNAL_cf44560b_4_k_cu_b54e5a70_308754cuda3std3__45__cpo3endE:
	.zero		1
	.type		_ZN40_INTERNAL_cf44560b_4_k_cu_b54e5a70_308754cuda3std3__419piecewise_constructE,@object
	.size		_ZN40_INTERNAL_cf44560b_4_k_cu_b54e5a70_308754cuda3std3__419piecewise_constructE,(_ZN40_INTERNAL_cf44560b_4_k_cu_b54e5a70_308754cuda3std3__45__cpo4cendE - _ZN40_INTERNAL_cf44560b_4_k_cu_b54e5a70_308754cuda3std3__419piecewise_constructE)
_ZN40_INTERNAL_cf44560b_4_k_cu_b54e5a70_308754cuda3std3__419piecewise_constructE:
	.zero		1
	.type		_ZN40_INTERNAL_cf44560b_4_k_cu_b54e5a70_308754cuda3std3__45__cpo4cendE,@object
	.size		_ZN40_INTERNAL_cf44560b_4_k_cu_b54e5a70_308754cuda3std3__45__cpo4cendE,(_ZN40_INTERNAL_cf44560b_4_k_cu_b54e5a70_308754cuda3std6ranges3__45__cpo4swapE - _ZN40_INTERNAL_cf44560b_4_k_cu_b54e5a70_308754cuda3std3__45__cpo4cendE)
_ZN40_INTERNAL_cf44560b_4_k_cu_b54e5a70_308754cuda3std3__45__cpo4cendE:
	.zero		1
	.type		_ZN40_INTERNAL_cf44560b_4_k_cu_b54e5a70_308754cuda3std6ranges3__45__cpo4swapE,@object
	.size		_ZN40_INTERNAL_cf44560b_4_k_cu_b54e5a70_308754cuda3std6ranges3__45__cpo4swapE,(.L_8 - _ZN40_INTERNAL_cf44560b_4_k_cu_b54e5a70_308754cuda3std6ranges3__45__cpo4swapE)
_ZN40_INTERNAL_cf44560b_4_k_cu_b54e5a70_308754cuda3std6ranges3__45__cpo4swapE:
	.zero		1
.L_8:


//--------------------- .nv.constant0._ZN7cutlass13device_kernelINS_4gemm6kernel13GemmUniversalIN4cute5tupleIJiiiiEEENS1_10collective13CollectiveMmaINS1_34MainloopSm90TmaGmmaWarpSpecializedILi28ENS5_IJNS4_1CILi1EEESB_SB_EEENS1_32KernelTmaWarpSpecializedPingpongEEENS5_IJNSA_ILi64EEESF_SF_EEEaNS5_IJlSB_lEEEaSH_NS4_8TiledMMAINS4_8MMA_AtomIJNS4_4SM904GMMA26MMA_64x64x32_S32S8S8_SS_TNEEEENS4_6LayoutISC_NS5_IJNSA_ILi0EEESP_SP_EEEEENS5_IJNS4_10UnderscoreESS_SS_EEEEENS4_13SM90_TMA_LOADENS4_14ComposedLayoutINS4_7SwizzleILi2ELi4ELi3EEENS4_18smem_ptr_flag_bitsILi8EEENSO_INS5_IJNSA_ILi8EEESF_EEENS5_IJSF_SB_EEEEEEEvNS4_8identityESV_S15_vS16_EENS_8epilogue10collective6detail29Sm90TmaWarpSpecializedAdapterINS19_15DefaultEpilogueIaSH_SH_NS18_6thread17LinearCombinationIaLi1EiiLNS1D_9ScaleType4KindE0ELNS_15FloatRoundStyleE2EaEENS1_15EpilogueDefaultEEEEEvvEEEEvNT_6ParamsE --------------------------
	.section	.nv.constant0._ZN7cutlass13device_kernelINS_4gemm6kernel13GemmUniversalIN4cute5tupleIJiiiiEEENS1_10collective13CollectiveMmaINS1_34MainloopSm90TmaGmmaWarpSpecializedILi28ENS5_IJNS4_1CILi1EEESB_SB_EEENS1_32KernelTmaWarpSpecializedPingpongEEENS5_IJNSA_ILi64EEESF_SF_EEEaNS5_IJlSB_lEEEaSH_NS4_8TiledMMAINS4_8MMA_AtomIJNS4_4SM904GMMA26MMA_64x64x32_S32S8S8_SS_TNEEEENS4_6LayoutISC_NS5_IJNSA_ILi0EEESP_SP_EEEEENS5_IJNS4_10UnderscoreESS_SS_EEEEENS4_13SM90_TMA_LOADENS4_14ComposedLayoutINS4_7SwizzleILi2ELi4ELi3EEENS4_18smem_ptr_flag_bitsILi8EEENSO_INS5_IJNSA_ILi8EEESF_EEENS5_IJSF_SB_EEEEEEEvNS4_8identityESV_S15_vS16_EENS_8epilogue10collective6detail29Sm90TmaWarpSpecializedAdapterINS19_15DefaultEpilogueIaSH_SH_NS18_6thread17LinearCombinationIaLi1EiiLNS1D_9ScaleType4KindE0ELNS_15FloatRoundStyleE2EaEENS1_15EpilogueDefaultEEEEEvvEEEEvNT_6ParamsE,"a",@progbits
	.sectionflags	@""
	.align	4
.nv.constant0._ZN7cutlass13device_kernelINS_4gemm6kernel13GemmUniversalIN4cute5tupleIJiiiiEEENS1_10collective13CollectiveMmaINS1_34MainloopSm90TmaGmmaWarpSpecializedILi28ENS5_IJNS4_1CILi1EEESB_SB_EEENS1_32KernelTmaWarpSpecializedPingpongEEENS5_IJNSA_ILi64EEESF_SF_EEEaNS5_IJlSB_lEEEaSH_NS4_8TiledMMAINS4_8MMA_AtomIJNS4_4SM904GMMA26MMA_64x64x32_S32S8S8_SS_TNEEEENS4_6LayoutISC_NS5_IJNSA_ILi0EEESP_SP_EEEEENS5_IJNS4_10UnderscoreESS_SS_EEEEENS4_13SM90_TMA_LOADENS4_14ComposedLayoutINS4_7SwizzleILi2ELi4ELi3EEENS4_18smem_ptr_flag_bitsILi8EEENSO_INS5_IJNSA_ILi8EEESF_EEENS5_IJSF_SB_EEEEEEEvNS4_8identityESV_S15_vS16_EENS_8epilogue10collective6detail29Sm90TmaWarpSpecializedAdapterINS19_15DefaultEpilogueIaSH_SH_NS18_6thread17LinearCombinationIaLi1EiiLNS1D_9ScaleType4KindE0ELNS_15FloatRoundStyleE2EaEENS1_15EpilogueDefaultEEEEEvvEEEEvNT_6ParamsE:
	.zero		1664


//--------------------- SYMBOLS --------------------------

	.type		.nv.reservedSmem.offset0,@object
	.size		.nv.reservedSmem.offset0,0x4
	.type		__assertfail,@function
